// auto-generated by cutlass_sweep.gemm — config: {"arch": "sm_90", "cluster_m": 4, "cluster_n": 4, "dtype": "bf16", "dtype_b": "bf16", "layout": "nt", "stages": 0, "tile_k": 64, "tile_m": 256, "tile_n": 256}
#include "cutlass/cutlass.h"
#include "cutlass/gemm/collective/collective_builder.hpp"
#include "cutlass/gemm/device/gemm_universal_adapter.h"
#include "cutlass/gemm/kernel/gemm_universal.hpp"
#include "cutlass/epilogue/collective/collective_builder.hpp"

using ElemA = cutlass::bfloat16_t;
using ElemB = cutlass::bfloat16_t;
using ElemCD = cutlass::bfloat16_t;
using Acc  = float;
using TileShape    = cute::Shape<cute::_256, cute::_256, cute::_64>;
using ClusterShape = cute::Shape<cute::_4, cute::_4, cute::_1>;

using CollectiveEpilogue = typename cutlass::epilogue::collective::CollectiveBuilder<
    cutlass::arch::Sm90, cutlass::arch::OpClassTensorOp,
    TileShape, ClusterShape,
    cutlass::epilogue::collective::EpilogueTileAuto,
    Acc, Acc,
    ElemCD, cutlass::layout::RowMajor, 128 / cutlass::sizeof_bits<ElemCD>::value,
    ElemCD, cutlass::layout::RowMajor, 128 / cutlass::sizeof_bits<ElemCD>::value,
    cutlass::epilogue::collective::EpilogueScheduleAuto
  >::CollectiveOp;

using CollectiveMainloop = typename cutlass::gemm::collective::CollectiveBuilder<
    cutlass::arch::Sm90, cutlass::arch::OpClassTensorOp,
    ElemA, cutlass::layout::RowMajor, 128 / cutlass::sizeof_bits<ElemA>::value,
    ElemB, cutlass::layout::ColumnMajor, 128 / cutlass::sizeof_bits<ElemB>::value,
    Acc,
    TileShape, ClusterShape,
    cutlass::gemm::collective::StageCountAutoCarveout<static_cast<int>(sizeof(typename CollectiveEpilogue::SharedStorage))>,
    cutlass::gemm::collective::KernelScheduleAuto
  >::CollectiveOp;

using GemmKernel = cutlass::gemm::kernel::GemmUniversal<
    cute::Shape<int,int,int,int>,
    CollectiveMainloop,
    CollectiveEpilogue
>;
using Gemm = cutlass::gemm::device::GemmUniversalAdapter<GemmKernel>;

// Force the device kernel symbol into the cubin without needing a host main.
auto* _anchor = &cutlass::device_kernel<GemmKernel>;


// ===== COMPILED SASS (sm_90a) =====

	.target	sm_90a

	.elftype	@"ET_EXEC"


//--------------------- .note.nv.tkinfo           --------------------------
	.section	.note.nv.tkinfo,"",@"SHT_NOTE"
	.sectionflags	@"SHF_NOTE_NV_TKINFO"
	.tkinfo
        /*0018*/ 	.word	0x00000002
        /*0030*/ 	.string	""
        /*0030*/ 	.string	"ptxas"
        /*0030*/ 	.string	"Cuda compilation tools, release 13.0, V13.0.88"
        /*0030*/ 	.string	"Build cuda_13.0.r13.0/compiler.36424714_0"
        /*0030*/ 	.string	"-arch sm_90a -m 64 "



//--------------------- .note.nv.cuinfo           --------------------------
	.section	.note.nv.cuinfo,"",@"SHT_NOTE"
	.sectionflags	@"SHF_NOTE_NV_CUINFO"
        /*0018*/ 	.short	0x0002
        /*001a*/ 	.short	0x005a
        /*001c*/ 	.short	0x0082
	.zero		2


//--------------------- .nv.info                  --------------------------
	.section	.nv.info,"",@"SHT_CUDA_INFO"
	.align	4


	//----- nvinfo : EIATTR_REGCOUNT
	.align		4
        /*0000*/ 	.byte	0x04, 0x2f
        /*0002*/ 	.short	(.L_15 - .L_14)
	.align		4
.L_14:
        /*0004*/ 	.word	index@(_ZN7cutlass13device_kernelINS_4gemm6kernel13GemmUniversalIN4cute5tupleIJiiiiEEENS1_10collective13CollectiveMmaINS1_34MainloopSm90TmaGmmaWarpSpecializedILi3ENS5_IJNS4_1CILi4EEESB_NSA_ILi1EEEEEENS1_35KernelTmaWarpSpecializedCooperativeEEENS5_IJNSA_ILi256EEESG_NSA_ILi64EEEEEENS_10bfloat16_tENS5_IJlSC_lEEESJ_SK_NS4_8TiledMMAINS4_8MMA_AtomIJNS4_4SM904GMMA28MMA_64x256x16_F32BF16BF16_SSILNSO_5MajorE0ELSQ_0ELNSO_7ScaleInE1ELSR_1EEEEEENS4_6LayoutINS5_IJNSA_ILi2EEESC_SC_EEENS5_IJSC_NSA_ILi0EEESX_EEEEENS5_IJNS4_10UnderscoreES10_S10_EEEEENS4_23SM90_TMA_LOAD_MULTICASTENS4_14ComposedLayoutINS4_7SwizzleILi3ELi4ELi3EEENS4_18smem_ptr_flag_bitsILi16EEENSU_INS5_IJNSA_ILi8EEESH_EEENS5_IJSH_SC_EEEEEEEvNS4_8identityES13_S1D_vS1E_EENS_8epilogue10collective6detail29Sm90TmaWarpSpecializedAdapterINS1H_15DefaultEpilogueISJ_SK_SK_NS1G_6thread17LinearCombinationISJ_Li1EffLNS1L_9ScaleType4KindE0ELNS_15FloatRoundStyleE2ESJ_EENS1_15EpilogueDefaultEEEEEvvEEEEvNT_6ParamsE)
        /*0008*/ 	.word	0x000000a8


	//----- nvinfo : EIATTR_FRAME_SIZE
	.align		4
.L_15:
        /*000c*/ 	.byte	0x04, 0x11
        /*000e*/ 	.short	(.L_17 - .L_16)
	.align		4
.L_16:
        /*0010*/ 	.word	index@(_ZN7cutlass13device_kernelINS_4gemm6kernel13GemmUniversalIN4cute5tupleIJiiiiEEENS1_10collective13CollectiveMmaINS1_34MainloopSm90TmaGmmaWarpSpecializedILi3ENS5_IJNS4_1CILi4EEESB_NSA_ILi1EEEEEENS1_35KernelTmaWarpSpecializedCooperativeEEENS5_IJNSA_ILi256EEESG_NSA_ILi64EEEEEENS_10bfloat16_tENS5_IJlSC_lEEESJ_SK_NS4_8TiledMMAINS4_8MMA_AtomIJNS4_4SM904GMMA28MMA_64x256x16_F32BF16BF16_SSILNSO_5MajorE0ELSQ_0ELNSO_7ScaleInE1ELSR_1EEEEEENS4_6LayoutINS5_IJNSA_ILi2EEESC_SC_EEENS5_IJSC_NSA_ILi0EEESX_EEEEENS5_IJNS4_10UnderscoreES10_S10_EEEEENS4_23SM90_TMA_LOAD_MULTICASTENS4_14ComposedLayoutINS4_7SwizzleILi3ELi4ELi3EEENS4_18smem_ptr_flag_bitsILi16EEENSU_INS5_IJNSA_ILi8EEESH_EEENS5_IJSH_SC_EEEEEEEvNS4_8identityES13_S1D_vS1E_EENS_8epilogue10collective6detail29Sm90TmaWarpSpecializedAdapterINS1H_15DefaultEpilogueISJ_SK_SK_NS1G_6thread17LinearCombinationISJ_Li1EffLNS1L_9ScaleType4KindE0ELNS_15FloatRoundStyleE2ESJ_EENS1_15EpilogueDefaultEEEEEvvEEEEvNT_6ParamsE)
        /*0014*/ 	.word	0x00000788


	//----- nvinfo : EIATTR_MIN_STACK_SIZE
	.align		4
.L_17:
        /*0018*/ 	.byte	0x04, 0x12
        /*001a*/ 	.short	(.L_19 - .L_18)
	.align		4
.L_18:
        /*001c*/ 	.word	index@(_ZN7cutlass13device_kernelINS_4gemm6kernel13GemmUniversalIN4cute5tupleIJiiiiEEENS1_10collective13CollectiveMmaINS1_34MainloopSm90TmaGmmaWarpSpecializedILi3ENS5_IJNS4_1CILi4EEESB_NSA_ILi1EEEEEENS1_35KernelTmaWarpSpecializedCooperativeEEENS5_IJNSA_ILi256EEESG_NSA_ILi64EEEEEENS_10bfloat16_tENS5_IJlSC_lEEESJ_SK_NS4_8TiledMMAINS4_8MMA_AtomIJNS4_4SM904GMMA28MMA_64x256x16_F32BF16BF16_SSILNSO_5MajorE0ELSQ_0ELNSO_7ScaleInE1ELSR_1EEEEEENS4_6LayoutINS5_IJNSA_ILi2EEESC_SC_EEENS5_IJSC_NSA_ILi0EEESX_EEEEENS5_IJNS4_10UnderscoreES10_S10_EEEEENS4_23SM90_TMA_LOAD_MULTICASTENS4_14ComposedLayoutINS4_7SwizzleILi3ELi4ELi3EEENS4_18smem_ptr_flag_bitsILi16EEENSU_INS5_IJNSA_ILi8EEESH_EEENS5_IJSH_SC_EEEEEEEvNS4_8identityES13_S1D_vS1E_EENS_8epilogue10collective6detail29Sm90TmaWarpSpecializedAdapterINS1H_15DefaultEpilogueISJ_SK_SK_NS1G_6thread17LinearCombinationISJ_Li1EffLNS1L_9ScaleType4KindE0ELNS_15FloatRoundStyleE2ESJ_EENS1_15EpilogueDefaultEEEEEvvEEEEvNT_6ParamsE)
        /*0020*/ 	.word	0x00000788
.L_19:


//--------------------- .nv.compat                --------------------------
	.section	.nv.compat,"",@"SHT_CUDA_COMPAT_INFO"
	.align	4
        /*0000*/ 	.byte	0x02, 0x09, 0x01, 0x00, 0x02, 0x02, 0x04, 0x00, 0x02, 0x05, 0x05, 0x00, 0x03, 0x07, 0x01, 0x01
        /*0010*/ 	.byte	0x02, 0x03, 0x01, 0x00, 0x02, 0x06, 0x01, 0x00, 0x04, 0x0b, 0x08, 0x00, 0x00, 0x00, 0x00, 0x00
        /*0020*/ 	.byte	0x00, 0x00, 0x00, 0x00


//--------------------- .nv.info._ZN7cutlass13device_kernelINS_4gemm6kernel13GemmUniversalIN4cute5tupleIJiiiiEEENS1_10collective13CollectiveMmaINS1_34MainloopSm90TmaGmmaWarpSpecializedILi3ENS5_IJNS4_1CILi4EEESB_NSA_ILi1EEEEEENS1_35KernelTmaWarpSpecializedCooperativeEEENS5_IJNSA_ILi256EEESG_NSA_ILi64EEEEEENS_10bfloat16_tENS5_IJlSC_lEEESJ_SK_NS4_8TiledMMAINS4_8MMA_AtomIJNS4_4SM904GMMA28MMA_64x256x16_F32BF16BF16_SSILNSO_5MajorE0ELSQ_0ELNSO_7ScaleInE1ELSR_1EEEEEENS4_6LayoutINS5_IJNSA_ILi2EEESC_SC_EEENS5_IJSC_NSA_ILi0EEESX_EEEEENS5_IJNS4_10UnderscoreES10_S10_EEEEENS4_23SM90_TMA_LOAD_MULTICASTENS4_14ComposedLayoutINS4_7SwizzleILi3ELi4ELi3EEENS4_18smem_ptr_flag_bitsILi16EEENSU_INS5_IJNSA_ILi8EEESH_EEENS5_IJSH_SC_EEEEEEEvNS4_8identityES13_S1D_vS1E_EENS_8epilogue10collective6detail29Sm90TmaWarpSpecializedAdapterINS1H_15DefaultEpilogueISJ_SK_SK_NS1G_6thread17LinearCombinationISJ_Li1EffLNS1L_9ScaleType4KindE0ELNS_15FloatRoundStyleE2ESJ_EENS1_15EpilogueDefaultEEEEEvvEEEEvNT_6ParamsE --------------------------
	.section	.nv.info._ZN7cutlass13device_kernelINS_4gemm6kernel13GemmUniversalIN4cute5tupleIJiiiiEEENS1_10collective13CollectiveMmaINS1_34MainloopSm90TmaGmmaWarpSpecializedILi3ENS5_IJNS4_1CILi4EEESB_NSA_ILi1EEEEEENS1_35KernelTmaWarpSpecializedCooperativeEEENS5_IJNSA_ILi256EEESG_NSA_ILi64EEEEEENS_10bfloat16_tENS5_IJlSC_lEEESJ_SK_NS4_8TiledMMAINS4_8MMA_AtomIJNS4_4SM904GMMA28MMA_64x256x16_F32BF16BF16_SSILNSO_5MajorE0ELSQ_0ELNSO_7ScaleInE1ELSR_1EEEEEENS4_6LayoutINS5_IJNSA_ILi2EEESC_SC_EEENS5_IJSC_NSA_ILi0EEESX_EEEEENS5_IJNS4_10UnderscoreES10_S10_EEEEENS4_23SM90_TMA_LOAD_MULTICASTENS4_14ComposedLayoutINS4_7SwizzleILi3ELi4ELi3EEENS4_18smem_ptr_flag_bitsILi16EEENSU_INS5_IJNSA_ILi8EEESH_EEENS5_IJSH_SC_EEEEEEEvNS4_8identityES13_S1D_vS1E_EENS_8epilogue10collective6detail29Sm90TmaWarpSpecializedAdapterINS1H_15DefaultEpilogueISJ_SK_SK_NS1G_6thread17LinearCombinationISJ_Li1EffLNS1L_9ScaleType4KindE0ELNS_15FloatRoundStyleE2ESJ_EENS1_15EpilogueDefaultEEEEEvvEEEEvNT_6ParamsE,"",@"SHT_CUDA_INFO"
	.sectionflags	@""
	.align	4


	//----- nvinfo : EIATTR_CUDA_API_VERSION
	.align		4
        /*0000*/ 	.byte	0x04, 0x37
        /*0002*/ 	.short	(.L_21 - .L_20)
.L_20:
        /*0004*/ 	.word	0x00000082


	//----- nvinfo : EIATTR_KPARAM_INFO
	.align		4
.L_21:
        /*0008*/ 	.byte	0x04, 0x17
        /*000a*/ 	.short	(.L_23 - .L_22)
.L_22:
        /*000c*/ 	.word	0x00000000
        /*0010*/ 	.short	0x0000
        /*0012*/ 	.short	0x0070
        /*0014*/ 	.byte	0x00, 0xf0, 0x01, 0x10


	//----- nvinfo : EIATTR_SPARSE_MMA_MASK
	.align		4
.L_23:
        /*0018*/ 	.byte	0x03, 0x50
        /*001a*/ 	.short	0x0000


	//----- nvinfo : EIATTR_MAXREG_COUNT
	.align		4
        /*001c*/ 	.byte	0x03, 0x1b
        /*001e*/ 	.short	0x00a8


	//----- nvinfo : EIATTR_NUM_BARRIERS
	.align		4
        /*0020*/ 	.byte	0x02, 0x4c
        /*0022*/ 	.byte	0x01
	.zero		1


	//----- nvinfo : EIATTR_EXTERNS
	.align		4
        /*0024*/ 	.byte	0x04, 0x0f
        /*0026*/ 	.short	(.L_25 - .L_24)


	//   ....[0]....
	.align		4
.L_24:
        /*0028*/ 	.word	index@(__assertfail)


	//----- nvinfo : EIATTR_ANNOTATIONS
	.align		4
.L_25:
        /*002c*/ 	.byte	0x04, 0x55
        /*002e*/ 	.short	(.L_27 - .L_26)


	//   ....[0]....
.L_26:
        /*0030*/ 	.word	0x00000001
        /*0034*/ 	.byte	0x00, 0x0a, 0x00, 0x00, 0x01, 0x00, 0x00, 0x00, 0x10, 0x0a, 0x00, 0x00, 0x01, 0x00, 0x00, 0x00
        /* <DEDUP_REMOVED lines=716> */
        /*2d04*/ 	.byte	0x40, 0xb2, 0x01, 0x00, 0x01, 0x00, 0x00, 0x00, 0x60, 0xb2, 0x01, 0x00


	//----- nvinfo : EIATTR_MERCURY_ISA_VERSION
	.align		4
.L_27:
        /*2d10*/ 	.byte	0x03, 0x5f
        /*2d12*/ 	.short	0x0101


	//----- nvinfo : EIATTR_INT_WARP_WIDE_INSTR_OFFSETS
	.align		4
        /*2d14*/ 	.byte	0x04, 0x31
        /*2d16*/ 	.short	(.L_29 - .L_28)


	//   ....[0]....
.L_28:
        /*2d18*/ 	.word	0x00000580


	//   ....[1]....
        /*2d1c*/ 	.word	0x00000590


	//   ....[2]....
        /*2d20*/ 	.word	0x000006f0


	//----- nvinfo : EIATTR_COOP_GROUP_MASK_REGIDS
	.align		4
.L_29:
        /*2d24*/ 	.byte	0x04, 0x29
        /*2d26*/ 	.short	(.L_31 - .L_30)


	//   ....[0]....
.L_30:
        /*2d28*/ 	.word	0xffffffff


	//   ....[1]....
        /*2d2c*/ 	.word	0xffffffff


	//   ....[2]....
        /*2d30*/ 	.word	0xffffffff


	//   ....[3]....
        /*2d34*/ 	.word	0xffffffff


	//   ....[4]....
        /*2d38*/ 	.word	0xffffffff


	//   ....[5]....
        /*2d3c*/ 	.word	0xffffffff


	//----- nvinfo : EIATTR_COOP_GROUP_INSTR_OFFSETS
	.align		4
.L_31:
        /*2d40*/ 	.byte	0x04, 0x28
        /*2d42*/ 	.short	(.L_33 - .L_32)


	//   ....[0]....
.L_32:
        /*2d44*/ 	.word	0x00000070


	//   ....[1]....
        /*2d48*/ 	.word	0x00000080


	//   ....[2]....
        /*2d4c*/ 	.word	0x000001a0


	//   ....[3]....
        /*2d50*/ 	.word	0x000003b0


	//   ....[4]....
        /*2d54*/ 	.word	0x00000840


	//   ....[5]....
        /*2d58*/ 	.word	0x00001410


	//----- nvinfo : EIATTR_REG_RECONFIG
	.align		4
.L_33:
        /*2d5c*/ 	.byte	0x01, 0x54
	.zero		2


	//----- nvinfo : EIATTR_SYSCALL_OFFSETS
	.align		4
        /*2d60*/ 	.byte	0x04, 0x46
        /*2d62*/ 	.short	(.L_35 - .L_34)


	//   ....[0]....
.L_34:
        /*2d64*/ 	.word	0x000015c0


	//----- nvinfo : EIATTR_MBARRIER_INSTR_OFFSETS
	.align		4
.L_35:
        /*2d68*/ 	.byte	0x04, 0x39
        /*2d6a*/ 	.short	(.L_37 - .L_36)


	//   ....[0]....
.L_36:
        /*2d6c*/ 	.word	0x00000320
        /*2d70*/ 	.word	0x000000ff
        /*2d74*/ 	.word	0x00000000
        /*2d78*/ 	.short	0x0100
        /*2d7a*/ 	.byte	0x08
	.zero		1


	//   ....[1]....
        /*2d7c*/ 	.word	0x00000330
        /*2d80*/ 	.word	0x000000ff
        /*2d84*/ 	.word	0x00000018
        /*2d88*/ 	.short	0x0100
        /*2d8a*/ 	.byte	0x08
	.zero		1


	//   ....[2]....
        /*2d8c*/ 	.word	0x00000340
        /*2d90*/ 	.word	0x000000ff
        /*2d94*/ 	.word	0x00000008
        /*2d98*/ 	.short	0x0100
        /*2d9a*/ 	.byte	0x08
	.zero		1


	//   ....[3]....
        /*2d9c*/ 	.word	0x00000350
        /*2da0*/ 	.word	0x000000ff
        /*2da4*/ 	.word	0x00000020
        /*2da8*/ 	.short	0x0100
        /*2daa*/ 	.byte	0x08
	.zero		1


	//   ....[4]....
        /*2dac*/ 	.word	0x00000360
        /*2db0*/ 	.word	0x000000ff
        /*2db4*/ 	.word	0x00000010
        /*2db8*/ 	.short	0x0100
        /*2dba*/ 	.byte	0x08
	.zero		1


	//   ....[5]....
        /*2dbc*/ 	.word	0x00000370
        /*2dc0*/ 	.word	0x000000ff
        /*2dc4*/ 	.word	0x00000028
        /*2dc8*/ 	.short	0x0100
        /*2dca*/ 	.byte	0x08
	.zero		1


	//   ....[6]....
        /*2dcc*/ 	.word	0x00000750
        /*2dd0*/ 	.word	0x000000ff
        /*2dd4*/ 	.word	0x00000040
        /*2dd8*/ 	.short	0x0100
        /*2dda*/ 	.byte	0x06
	.zero		1


	//   ....[7]....
        /*2ddc*/ 	.word	0x000007b0
        /*2de0*/ 	.word	0x000000ff
        /*2de4*/ 	.word	0x00000048
        /*2de8*/ 	.short	0x0100
        /*2dea*/ 	.byte	0x06
	.zero		1


	//   ....[8]....
        /*2dec*/ 	.word	0x000016a0
        /*2df0*/ 	.word	0x00000004
        /*2df4*/ 	.word	0x00000000
        /*2df8*/ 	.short	0x010a
        /*2dfa*/ 	.byte	0x3f
	.zero		1


	//   ....[9]....
        /*2dfc*/ 	.word	0x000016e0
        /*2e00*/ 	.word	0x00000004
        /*2e04*/ 	.word	0x00000000
        /*2e08*/ 	.short	0x010a
        /*2e0a*/ 	.byte	0x3f
	.zero		1


	//   ....[10]....
        /*2e0c*/ 	.word	0x00004d30
        /*2e10*/ 	.word	0x00000004
        /*2e14*/ 	.word	0x00000000
        /*2e18*/ 	.short	0x010a
        /*2e1a*/ 	.byte	0x3f
	.zero		1


	//   ....[11]....
        /*2e1c*/ 	.word	0x00004d70
        /*2e20*/ 	.word	0x00000004
        /*2e24*/ 	.word	0x00000000
        /*2e28*/ 	.short	0x010a
        /*2e2a*/ 	.byte	0x3f
	.zero		1


	//   ....[12]....
        /*2e2c*/ 	.word	0x00008e60
        /*2e30*/ 	.word	0x00000004
        /*2e34*/ 	.word	0x00000000
        /*2e38*/ 	.short	0x0101
        /*2e3a*/ 	.byte	0x3f
	.zero		1


	//   ....[13]....
        /*2e3c*/ 	.word	0x00009080
        /*2e40*/ 	.word	0x00000000
        /*2e44*/ 	.word	0x00000000
        /*2e48*/ 	.short	0x0101
        /*2e4a*/ 	.byte	0x3f
	.zero		1


	//   ....[14]....
        /*2e4c*/ 	.word	0x0001ad90
        /*2e50*/ 	.word	0x0000000a
        /*2e54*/ 	.word	0x00000018
        /*2e58*/ 	.short	0x010a
        /*2e5a*/ 	.byte	0x3f
	.zero		1


	//   ....[15]....
        /*2e5c*/ 	.word	0x0001b160
        /*2e60*/ 	.word	0x00000002
        /*2e64*/ 	.word	0x00000048
        /*2e68*/ 	.short	0x0101
        /*2e6a*/ 	.byte	0x3f
	.zero		1


	//   ....[16]....
        /*2e6c*/ 	.word	0x0001b960
        /*2e70*/ 	.word	0x00000005
        /*2e74*/ 	.word	0x00000000
        /*2e78*/ 	.short	0x010a
        /*2e7a*/ 	.byte	0x3f
	.zero		1


	//   ....[17]....
        /*2e7c*/ 	.word	0x0001b9f0
        /*2e80*/ 	.word	0x00000007
        /*2e84*/ 	.word	0x00000000
        /*2e88*/ 	.short	0x010a
        /*2e8a*/ 	.byte	0x3f
	.zero		1


	//   ....[18]....
        /*2e8c*/ 	.word	0x0001ba80
        /*2e90*/ 	.word	0x00000003
        /*2e94*/ 	.word	0x00000000
        /*2e98*/ 	.short	0x010a
        /*2e9a*/ 	.byte	0x3f
	.zero		1


	//   ....[19]....
        /*2e9c*/ 	.word	0x0001bae0
        /*2ea0*/ 	.word	0x00000004
        /*2ea4*/ 	.word	0x00000000
        /*2ea8*/ 	.short	0x010a
        /*2eaa*/ 	.byte	0x3f
	.zero		1


	//   ....[20]....
        /*2eac*/ 	.word	0x0001bb30
        /*2eb0*/ 	.word	0x00000004
        /*2eb4*/ 	.word	0x00000000
        /*2eb8*/ 	.short	0x010a
        /*2eba*/ 	.byte	0x3f
	.zero		1


	//   ....[21]....
        /*2ebc*/ 	.word	0x0001bc00
        /*2ec0*/ 	.word	0x0000000a
        /*2ec4*/ 	.word	0x00000018
        /*2ec8*/ 	.short	0x010a
        /*2eca*/ 	.byte	0x3f
	.zero		1


	//   ....[22]....
        /*2ecc*/ 	.word	0x0001bcd0
        /*2ed0*/ 	.word	0x00000005
        /*2ed4*/ 	.word	0x00000000
        /*2ed8*/ 	.short	0x010a
        /*2eda*/ 	.byte	0x3f
	.zero		1


	//   ....[23]....
        /*2edc*/ 	.word	0x0001bd20
        /*2ee0*/ 	.word	0x00000007
        /*2ee4*/ 	.word	0x00000000
        /*2ee8*/ 	.short	0x010a
        /*2eea*/ 	.byte	0x3f
	.zero		1


	//----- nvinfo : EIATTR_NUM_MBARRIERS
	.align		4
.L_37:
        /*2eec*/ 	.byte	0x03, 0x38
        /*2eee*/ 	.short	0x0008


	//----- nvinfo : EIATTR_EXIT_INSTR_OFFSETS
	.align		4
        /*2ef0*/ 	.byte	0x04, 0x1c
        /*2ef2*/ 	.short	(.L_39 - .L_38)


	//   ....[0]....
.L_38:
        /*2ef4*/ 	.word	0x00000aa0


	//   ....[1]....
        /*2ef8*/ 	.word	0x00001330


	//   ....[2]....
        /*2efc*/ 	.word	0x0001a2d0


	//   ....[3]....
        /*2f00*/ 	.word	0x0001a8f0


	//   ....[4]....
        /*2f04*/ 	.word	0x0001bad0


	//----- nvinfo : EIATTR_MAX_THREADS
	.align		4
.L_39:
        /*2f08*/ 	.byte	0x04, 0x05
        /*2f0a*/ 	.short	(.L_41 - .L_40)
.L_40:
        /*2f0c*/ 	.word	0x00000180
        /*2f10*/ 	.word	0x00000001
        /*2f14*/ 	.word	0x00000001


	//----- nvinfo : EIATTR_CRS_STACK_SIZE
	.align		4
.L_41:
        /*2f18*/ 	.byte	0x04, 0x1e
        /*2f1a*/ 	.short	(.L_43 - .L_42)
.L_42:
        /*2f1c*/ 	.word	0x00000000


	//----- nvinfo : EIATTR_CBANK_PARAM_SIZE
	.align		4
.L_43:
        /*2f20*/ 	.byte	0x03, 0x19
        /*2f22*/ 	.short	0x0470


	//----- nvinfo : EIATTR_PARAM_CBANK
	.align		4
        /*2f24*/ 	.byte	0x04, 0x0a
        /*2f26*/ 	.short	(.L_45 - .L_44)
	.align		4
.L_44:
        /*2f28*/ 	.word	index@(.nv.constant0._ZN7cutlass13device_kernelINS_4gemm6kernel13GemmUniversalIN4cute5tupleIJiiiiEEENS1_10collective13CollectiveMmaINS1_34MainloopSm90TmaGmmaWarpSpecializedILi3ENS5_IJNS4_1CILi4EEESB_NSA_ILi1EEEEEENS1_35KernelTmaWarpSpecializedCooperativeEEENS5_IJNSA_ILi256EEESG_NSA_ILi64EEEEEENS_10bfloat16_tENS5_IJlSC_lEEESJ_SK_NS4_8TiledMMAINS4_8MMA_AtomIJNS4_4SM904GMMA28MMA_64x256x16_F32BF16BF16_SSILNSO_5MajorE0ELSQ_0ELNSO_7ScaleInE1ELSR_1EEEEEENS4_6LayoutINS5_IJNSA_ILi2EEESC_SC_EEENS5_IJSC_NSA_ILi0EEESX_EEEEENS5_IJNS4_10UnderscoreES10_S10_EEEEENS4_23SM90_TMA_LOAD_MULTICASTENS4_14ComposedLayoutINS4_7SwizzleILi3ELi4ELi3EEENS4_18smem_ptr_flag_bitsILi16EEENSU_INS5_IJNSA_ILi8EEESH_EEENS5_IJSH_SC_EEEEEEEvNS4_8identityES13_S1D_vS1E_EENS_8epilogue10collective6detail29Sm90TmaWarpSpecializedAdapterINS1H_15DefaultEpilogueISJ_SK_SK_NS1G_6thread17LinearCombinationISJ_Li1EffLNS1L_9ScaleType4KindE0ELNS_15FloatRoundStyleE2ESJ_EENS1_15EpilogueDefaultEEEEEvvEEEEvNT_6ParamsE)
        /*2f2c*/ 	.short	0x0210
        /*2f2e*/ 	.short	0x0470


	//----- nvinfo : EIATTR_SW_WAR
	.align		4
.L_45:
        /*2f30*/ 	.byte	0x04, 0x36
        /*2f32*/ 	.short	(.L_47 - .L_46)
.L_46:
        /*2f34*/ 	.word	0x00000008
.L_47:


//--------------------- .nv.callgraph             --------------------------
	.section	.nv.callgraph,"",@"SHT_CUDA_CALLGRAPH"
	.align	4
	.sectionentsize	8
	.align		4
        /*0000*/ 	.word	0x00000000
	.align		4
        /*0004*/ 	.word	0xffffffff
	.align		4
        /*0008*/ 	.word	index@(_ZN7cutlass13device_kernelINS_4gemm6kernel13GemmUniversalIN4cute5tupleIJiiiiEEENS1_10collective13CollectiveMmaINS1_34MainloopSm90TmaGmmaWarpSpecializedILi3ENS5_IJNS4_1CILi4EEESB_NSA_ILi1EEEEEENS1_35KernelTmaWarpSpecializedCooperativeEEENS5_IJNSA_ILi256EEESG_NSA_ILi64EEEEEENS_10bfloat16_tENS5_IJlSC_lEEESJ_SK_NS4_8TiledMMAINS4_8MMA_AtomIJNS4_4SM904GMMA28MMA_64x256x16_F32BF16BF16_SSILNSO_5MajorE0ELSQ_0ELNSO_7ScaleInE1ELSR_1EEEEEENS4_6LayoutINS5_IJNSA_ILi2EEESC_SC_EEENS5_IJSC_NSA_ILi0EEESX_EEEEENS5_IJNS4_10UnderscoreES10_S10_EEEEENS4_23SM90_TMA_LOAD_MULTICASTENS4_14ComposedLayoutINS4_7SwizzleILi3ELi4ELi3EEENS4_18smem_ptr_flag_bitsILi16EEENSU_INS5_IJNSA_ILi8EEESH_EEENS5_IJSH_SC_EEEEEEEvNS4_8identityES13_S1D_vS1E_EENS_8epilogue10collective6detail29Sm90TmaWarpSpecializedAdapterINS1H_15DefaultEpilogueISJ_SK_SK_NS1G_6thread17LinearCombinationISJ_Li1EffLNS1L_9ScaleType4KindE0ELNS_15FloatRoundStyleE2ESJ_EENS1_15EpilogueDefaultEEEEEvvEEEEvNT_6ParamsE)
	.align		4
        /*000c*/ 	.word	index@(__assertfail)
	.align		4
        /*0010*/ 	.word	0x00000000
	.align		4
        /*0014*/ 	.word	0xfffffffe
	.align		4
        /*0018*/ 	.word	0x00000000
	.align		4
        /*001c*/ 	.word	0xfffffffd
	.align		4
        /*0020*/ 	.word	0x00000000
	.align		4
        /*0024*/ 	.word	0xfffffffc


//--------------------- .nv.constant4             --------------------------
	.section	.nv.constant4,"a",@progbits
	.align	8
	.align		8
.nv.constant4:
        /*0000*/ 	.dword	__assertfail
	.align		8
        /*0008*/ 	.dword	__unnamed_1
	.align		8
        /*0010*/ 	.dword	_ZN40_INTERNAL_80ca8d76_4_k_cu_7ad9a146_167164cuda3std3__45__cpo5beginE
	.align		8
        /*0018*/ 	.dword	_ZN40_INTERNAL_80ca8d76_4_k_cu_7ad9a146_167164cuda3std3__45__cpo3endE
	.align		8
        /*0020*/ 	.dword	_ZN40_INTERNAL_80ca8d76_4_k_cu_7ad9a146_167164cuda3std3__45__cpo6cbeginE
	.align		8
        /*0028*/ 	.dword	_ZN40_INTERNAL_80ca8d76_4_k_cu_7ad9a146_167164cuda3std3__45__cpo4cendE
	.align		8
        /*0030*/ 	.dword	_ZN40_INTERNAL_80ca8d76_4_k_cu_7ad9a146_167164cuda3std3__442_GLOBAL__N__80ca8d76_4_k_cu_7ad9a146_167166ignoreE
	.align		8
        /*0038*/ 	.dword	_ZN40_INTERNAL_80ca8d76_4_k_cu_7ad9a146_167164cuda3std3__419piecewise_constructE
	.align		8
        /*0040*/ 	.dword	_ZN40_INTERNAL_80ca8d76_4_k_cu_7ad9a146_167164cuda3std3__48in_placeE
	.align		8
        /*0048*/ 	.dword	_ZN40_INTERNAL_80ca8d76_4_k_cu_7ad9a146_167164cuda3std6ranges3__45__cpo4swapE
	.align		8
        /*0050*/ 	.dword	_ZN40_INTERNAL_80ca8d76_4_k_cu_7ad9a146_167164cuda3std6ranges3__45__cpo9iter_moveE
	.align		8
        /*0058*/ 	.dword	_ZN40_INTERNAL_80ca8d76_4_k_cu_7ad9a146_167164cute7productE
	.align		8
        /*0060*/ 	.dword	_ZN40_INTERNAL_80ca8d76_4_k_cu_7ad9a146_167164cute1_E
	.align		8
        /*0068*/ 	.dword	$str$22
	.align		8
        /*0070*/ 	.dword	$str$23


//--------------------- .text._ZN7cutlass13device_kernelINS_4gemm6kernel13GemmUniversalIN4cute5tupleIJiiiiEEENS1_10collective13CollectiveMmaINS1_34MainloopSm90TmaGmmaWarpSpecializedILi3ENS5_IJNS4_1CILi4EEESB_NSA_ILi1EEEEEENS1_35KernelTmaWarpSpecializedCooperativeEEENS5_IJNSA_ILi256EEESG_NSA_ILi64EEEEEENS_10bfloat16_tENS5_IJlSC_lEEESJ_SK_NS4_8TiledMMAINS4_8MMA_AtomIJNS4_4SM904GMMA28MMA_64x256x16_F32BF16BF16_SSILNSO_5MajorE0ELSQ_0ELNSO_7ScaleInE1ELSR_1EEEEEENS4_6LayoutINS5_IJNSA_ILi2EEESC_SC_EEENS5_IJSC_NSA_ILi0EEESX_EEEEENS5_IJNS4_10UnderscoreES10_S10_EEEEENS4_23SM90_TMA_LOAD_MULTICASTENS4_14ComposedLayoutINS4_7SwizzleILi3ELi4ELi3EEENS4_18smem_ptr_flag_bitsILi16EEENSU_INS5_IJNSA_ILi8EEESH_EEENS5_IJSH_SC_EEEEEEEvNS4_8identityES13_S1D_vS1E_EENS_8epilogue10collective6detail29Sm90TmaWarpSpecializedAdapterINS1H_15DefaultEpilogueISJ_SK_SK_NS1G_6thread17LinearCombinationISJ_Li1EffLNS1L_9ScaleType4KindE0ELNS_15FloatRoundStyleE2ESJ_EENS1_15EpilogueDefaultEEEEEvvEEEEvNT_6ParamsE --------------------------
	.section	.text._ZN7cutlass13device_kernelINS_4gemm6kernel13GemmUniversalIN4cute5tupleIJiiiiEEENS1_10collective13CollectiveMmaINS1_34MainloopSm90TmaGmmaWarpSpecializedILi3ENS5_IJNS4_1CILi4EEESB_NSA_ILi1EEEEEENS1_35KernelTmaWarpSpecializedCooperativeEEENS5_IJNSA_ILi256EEESG_NSA_ILi64EEEEEENS_10bfloat16_tENS5_IJlSC_lEEESJ_SK_NS4_8TiledMMAINS4_8MMA_AtomIJNS4_4SM904GMMA28MMA_64x256x16_F32BF16BF16_SSILNSO_5MajorE0ELSQ_0ELNSO_7ScaleInE1ELSR_1EEEEEENS4_6LayoutINS5_IJNSA_ILi2EEESC_SC_EEENS5_IJSC_NSA_ILi0EEESX_EEEEENS5_IJNS4_10UnderscoreES10_S10_EEEEENS4_23SM90_TMA_LOAD_MULTICASTENS4_14ComposedLayoutINS4_7SwizzleILi3ELi4ELi3EEENS4_18smem_ptr_flag_bitsILi16EEENSU_INS5_IJNSA_ILi8EEESH_EEENS5_IJSH_SC_EEEEEEEvNS4_8identityES13_S1D_vS1E_EENS_8epilogue10collective6detail29Sm90TmaWarpSpecializedAdapterINS1H_15DefaultEpilogueISJ_SK_SK_NS1G_6thread17LinearCombinationISJ_Li1EffLNS1L_9ScaleType4KindE0ELNS_15FloatRoundStyleE2ESJ_EENS1_15EpilogueDefaultEEEEEvvEEEEvNT_6ParamsE,"ax",@progbits
	.align	128
.text._ZN7cutlass13device_kernelINS_4gemm6kernel13GemmUniversalIN4cute5tupleIJiiiiEEENS1_10collective13CollectiveMmaINS1_34MainloopSm90TmaGmmaWarpSpecializedILi3ENS5_IJNS4_1CILi4EEESB_NSA_ILi1EEEEEENS1_35KernelTmaWarpSpecializedCooperativeEEENS5_IJNSA_ILi256EEESG_NSA_ILi64EEEEEENS_10bfloat16_tENS5_IJlSC_lEEESJ_SK_NS4_8TiledMMAINS4_8MMA_AtomIJNS4_4SM904GMMA28MMA_64x256x16_F32BF16BF16_SSILNSO_5MajorE0ELSQ_0ELNSO_7ScaleInE1ELSR_1EEEEEENS4_6LayoutINS5_IJNSA_ILi2EEESC_SC_EEENS5_IJSC_NSA_ILi0EEESX_EEEEENS5_IJNS4_10UnderscoreES10_S10_EEEEENS4_23SM90_TMA_LOAD_MULTICASTENS4_14ComposedLayoutINS4_7SwizzleILi3ELi4ELi3EEENS4_18smem_ptr_flag_bitsILi16EEENSU_INS5_IJNSA_ILi8EEESH_EEENS5_IJSH_SC_EEEEEEEvNS4_8identityES13_S1D_vS1E_EENS_8epilogue10collective6detail29Sm90TmaWarpSpecializedAdapterINS1H_15DefaultEpilogueISJ_SK_SK_NS1G_6thread17LinearCombinationISJ_Li1EffLNS1L_9ScaleType4KindE0ELNS_15FloatRoundStyleE2ESJ_EENS1_15EpilogueDefaultEEEEEvvEEEEvNT_6ParamsE:
        .type           _ZN7cutlass13device_kernelINS_4gemm6kernel13GemmUniversalIN4cute5tupleIJiiiiEEENS1_10collective13CollectiveMmaINS1_34MainloopSm90TmaGmmaWarpSpecializedILi3ENS5_IJNS4_1CILi4EEESB_NSA_ILi1EEEEEENS1_35KernelTmaWarpSpecializedCooperativeEEENS5_IJNSA_ILi256EEESG_NSA_ILi64EEEEEENS_10bfloat16_tENS5_IJlSC_lEEESJ_SK_NS4_8TiledMMAINS4_8MMA_AtomIJNS4_4SM904GMMA28MMA_64x256x16_F32BF16BF16_SSILNSO_5MajorE0ELSQ_0ELNSO_7ScaleInE1ELSR_1EEEEEENS4_6LayoutINS5_IJNSA_ILi2EEESC_SC_EEENS5_IJSC_NSA_ILi0EEESX_EEEEENS5_IJNS4_10UnderscoreES10_S10_EEEEENS4_23SM90_TMA_LOAD_MULTICASTENS4_14ComposedLayoutINS4_7SwizzleILi3ELi4ELi3EEENS4_18smem_ptr_flag_bitsILi16EEENSU_INS5_IJNSA_ILi8EEESH_EEENS5_IJSH_SC_EEEEEEEvNS4_8identityES13_S1D_vS1E_EENS_8epilogue10collective6detail29Sm90TmaWarpSpecializedAdapterINS1H_15DefaultEpilogueISJ_SK_SK_NS1G_6thread17LinearCombinationISJ_Li1EffLNS1L_9ScaleType4KindE0ELNS_15FloatRoundStyleE2ESJ_EENS1_15EpilogueDefaultEEEEEvvEEEEvNT_6ParamsE,@function
        .size           _ZN7cutlass13device_kernelINS_4gemm6kernel13GemmUniversalIN4cute5tupleIJiiiiEEENS1_10collective13CollectiveMmaINS1_34MainloopSm90TmaGmmaWarpSpecializedILi3ENS5_IJNS4_1CILi4EEESB_NSA_ILi1EEEEEENS1_35KernelTmaWarpSpecializedCooperativeEEENS5_IJNSA_ILi256EEESG_NSA_ILi64EEEEEENS_10bfloat16_tENS5_IJlSC_lEEESJ_SK_NS4_8TiledMMAINS4_8MMA_AtomIJNS4_4SM904GMMA28MMA_64x256x16_F32BF16BF16_SSILNSO_5MajorE0ELSQ_0ELNSO_7ScaleInE1ELSR_1EEEEEENS4_6LayoutINS5_IJNSA_ILi2EEESC_SC_EEENS5_IJSC_NSA_ILi0EEESX_EEEEENS5_IJNS4_10UnderscoreES10_S10_EEEEENS4_23SM90_TMA_LOAD_MULTICASTENS4_14ComposedLayoutINS4_7SwizzleILi3ELi4ELi3EEENS4_18smem_ptr_flag_bitsILi16EEENSU_INS5_IJNSA_ILi8EEESH_EEENS5_IJSH_SC_EEEEEEEvNS4_8identityES13_S1D_vS1E_EENS_8epilogue10collective6detail29Sm90TmaWarpSpecializedAdapterINS1H_15DefaultEpilogueISJ_SK_SK_NS1G_6thread17LinearCombinationISJ_Li1EffLNS1L_9ScaleType4KindE0ELNS_15FloatRoundStyleE2ESJ_EENS1_15EpilogueDefaultEEEEEvvEEEEvNT_6ParamsE,(.L_x_579 - _ZN7cutlass13device_kernelINS_4gemm6kernel13GemmUniversalIN4cute5tupleIJiiiiEEENS1_10collective13CollectiveMmaINS1_34MainloopSm90TmaGmmaWarpSpecializedILi3ENS5_IJNS4_1CILi4EEESB_NSA_ILi1EEEEEENS1_35KernelTmaWarpSpecializedCooperativeEEENS5_IJNSA_ILi256EEESG_NSA_ILi64EEEEEENS_10bfloat16_tENS5_IJlSC_lEEESJ_SK_NS4_8TiledMMAINS4_8MMA_AtomIJNS4_4SM904GMMA28MMA_64x256x16_F32BF16BF16_SSILNSO_5MajorE0ELSQ_0ELNSO_7ScaleInE1ELSR_1EEEEEENS4_6LayoutINS5_IJNSA_ILi2EEESC_SC_EEENS5_IJSC_NSA_ILi0EEESX_EEEEENS5_IJNS4_10UnderscoreES10_S10_EEEEENS4_23SM90_TMA_LOAD_MULTICASTENS4_14ComposedLayoutINS4_7SwizzleILi3ELi4ELi3EEENS4_18smem_ptr_flag_bitsILi16EEENSU_INS5_IJNSA_ILi8EEESH_EEENS5_IJSH_SC_EEEEEEEvNS4_8identityES13_S1D_vS1E_EENS_8epilogue10collective6detail29Sm90TmaWarpSpecializedAdapterINS1H_15DefaultEpilogueISJ_SK_SK_NS1G_6thread17LinearCombinationISJ_Li1EffLNS1L_9ScaleType4KindE0ELNS_15FloatRoundStyleE2ESJ_EENS1_15EpilogueDefaultEEEEEvvEEEEvNT_6ParamsE)
        .other          _ZN7cutlass13device_kernelINS_4gemm6kernel13GemmUniversalIN4cute5tupleIJiiiiEEENS1_10collective13CollectiveMmaINS1_34MainloopSm90TmaGmmaWarpSpecializedILi3ENS5_IJNS4_1CILi4EEESB_NSA_ILi1EEEEEENS1_35KernelTmaWarpSpecializedCooperativeEEENS5_IJNSA_ILi256EEESG_NSA_ILi64EEEEEENS_10bfloat16_tENS5_IJlSC_lEEESJ_SK_NS4_8TiledMMAINS4_8MMA_AtomIJNS4_4SM904GMMA28MMA_64x256x16_F32BF16BF16_SSILNSO_5MajorE0ELSQ_0ELNSO_7ScaleInE1ELSR_1EEEEEENS4_6LayoutINS5_IJNSA_ILi2EEESC_SC_EEENS5_IJSC_NSA_ILi0EEESX_EEEEENS5_IJNS4_10UnderscoreES10_S10_EEEEENS4_23SM90_TMA_LOAD_MULTICASTENS4_14ComposedLayoutINS4_7SwizzleILi3ELi4ELi3EEENS4_18smem_ptr_flag_bitsILi16EEENSU_INS5_IJNSA_ILi8EEESH_EEENS5_IJSH_SC_EEEEEEEvNS4_8identityES13_S1D_vS1E_EENS_8epilogue10collective6detail29Sm90TmaWarpSpecializedAdapterINS1H_15DefaultEpilogueISJ_SK_SK_NS1G_6thread17LinearCombinationISJ_Li1EffLNS1L_9ScaleType4KindE0ELNS_15FloatRoundStyleE2ESJ_EENS1_15EpilogueDefaultEEEEEvvEEEEvNT_6ParamsE,@"STO_CUDA_ENTRY STV_DEFAULT"
_ZN7cutlass13device_kernelINS_4gemm6kernel13GemmUniversalIN4cute5tupleIJiiiiEEENS1_10collective13CollectiveMmaINS1_34MainloopSm90TmaGmmaWarpSpecializedILi3ENS5_IJNS4_1CILi4EEESB_NSA_ILi1EEEEEENS1_35KernelTmaWarpSpecializedCooperativeEEENS5_IJNSA_ILi256EEESG_NSA_ILi64EEEEEENS_10bfloat16_tENS5_IJlSC_lEEESJ_SK_NS4_8TiledMMAINS4_8MMA_AtomIJNS4_4SM904GMMA28MMA_64x256x16_F32BF16BF16_SSILNSO_5MajorE0ELSQ_0ELNSO_7ScaleInE1ELSR_1EEEEEENS4_6LayoutINS5_IJNSA_ILi2EEESC_SC_EEENS5_IJSC_NSA_ILi0EEESX_EEEEENS5_IJNS4_10UnderscoreES10_S10_EEEEENS4_23SM90_TMA_LOAD_MULTICASTENS4_14ComposedLayoutINS4_7SwizzleILi3ELi4ELi3EEENS4_18smem_ptr_flag_bitsILi16EEENSU_INS5_IJNSA_ILi8EEESH_EEENS5_IJSH_SC_EEEEEEEvNS4_8identityES13_S1D_vS1E_EENS_8epilogue10collective6detail29Sm90TmaWarpSpecializedAdapterINS1H_15DefaultEpilogueISJ_SK_SK_NS1G_6thread17LinearCombinationISJ_Li1EffLNS1L_9ScaleType4KindE0ELNS_15FloatRoundStyleE2ESJ_EENS1_15EpilogueDefaultEEEEEvvEEEEvNT_6ParamsE:
[----:B------:R-:W0:Y:S02]  /*0000*/  LDC R1, c[0x0][0x28] ;  /* 0x00000a00ff017b82 */ /* 0x000e240000000800 */
[----:B0-----:R-:W-:Y:S01]  /*0010*/  VIADD R1, R1, 0xfffff878 ;  /* 0xfffff87801017836 */ /* 0x001fe20000000000 */
[----:B------:R-:W0:Y:S01]  /*0020*/  S2R R4, SR_TID.X ;  /* 0x0000000000047919 */ /* 0x000e220000002100 */
[----:B------:R-:W-:Y:S01]  /*0030*/  ELECT P0, URZ, PT ;  /* 0x00000000003f782f */ /* 0x000fe20003800000 */
[----:B------:R-:W-:Y:S01]  /*0040*/  BSSY B0, `(.L_x_0) ;  /* 0x0000015000007945 */ /* 0x000fe20003800000 */
[--C-:B0-----:R-:W-:Y:S02]  /*0050*/  SHF.R.U32.HI R0, RZ, 0x5, R4.reuse ;  /* 0x00000005ff007819 */ /* 0x101fe40000011604 */
[----:B------:R-:W-:-:S03]  /*0060*/  SHF.R.U32.HI R2, RZ, 0x7, R4 ;  /* 0x00000007ff027819 */ /* 0x000fc60000011604 */
[----:B------:R-:W0:Y:S04]  /*0070*/  SHFL.IDX PT, R3, R0, RZ, 0x1f ;  /* 0x00001fff00037589 */ /* 0x000e2800000e0000 */
[----:B------:R-:W1:Y:S01]  /*0080*/  SHFL.IDX PT, R2, R2, RZ, 0x1f ;  /* 0x00001fff02027589 */ /* 0x000e6200000e0000 */
[----:B0-----:R-:W-:Y:S02]  /*0090*/  R2UR UR9, R3 ;  /* 0x00000000030972ca */ /* 0x001fe400000e0000 */
[----:B-1----:R-:W-:-:S11]  /*00a0*/  R2UR UR5, R2 ;  /* 0x00000000020572ca */ /* 0x002fd600000e0000 */
[----:B------:R-:W-:Y:S02]  /*00b0*/  USHF.R.S32.HI UR4, URZ, 0x1f, UR9 ;  /* 0x0000001f3f047899 */ /* 0x000fe40008011409 */
[----:B------:R-:W-:Y:S02]  /*00c0*/  ISETP.NE.OR P0, PT, RZ, UR9, !P0 ;  /* 0x00000009ff007c0c */ /* 0x000fe4000c705670 */
[----:B------:R-:W-:-:S04]  /*00d0*/  ULEA.HI UR4, UR4, UR9, URZ, 0x2 ;  /* 0x0000000904047291 */ /* 0x000fc8000f8f103f */
[----:B------:R-:W-:-:S04]  /*00e0*/  ULOP3.LUT UR4, UR4, 0xfffffffc, URZ, 0xc0, !UPT ;  /* 0xfffffffc04047892 */ /* 0x000fc8000f8ec03f */
[----:B------:R-:W-:-:S03]  /*00f0*/  UIADD3 UR9, UR9, -UR4, URZ ;  /* 0x8000000409097290 */ /* 0x000fc6000fffe03f */
[----:B------:R-:W-:Y:S09]  /*0100*/  @P0 BRA `(.L_x_1) ;  /* 0x0000000000200947 */ /* 0x000ff20003800000 */
[----:B------:R-:W-:Y:S02]  /*0110*/  ULDC.64 UR6, c[0x0][0x198] ;  /* 0x0000660000067ab9 */ /* 0x000fe40000000a00 */
[----:B------:R-:W-:Y:S02]  /*0120*/  UIADD3 UR10, UP0, UR6, 0xf0, URZ ;  /* 0x000000f0060a7890 */ /* 0x000fe4000ff1e03f */
[----:B------:R-:W-:Y:S02]  /*0130*/  UIADD3 UR6, UP1, UR6, 0x1f0, URZ ;  /* 0x000001f006067890 */ /* 0x000fe4000ff3e03f */
[----:B------:R-:W-:Y:S02]  /*0140*/  UIADD3.X UR11, URZ, UR7, URZ, UP0, !UPT ;  /* 0x000000073f0b7290 */ /* 0x000fe400087fe43f */
[----:B------:R-:W-:-:S07]  /*0150*/  UIADD3.X UR7, URZ, UR7, URZ, UP1, !UPT ;  /* 0x000000073f077290 */ /* 0x000fce0008ffe43f */
[----:B------:R0:W-:Y:S02]  /*0160*/  UTMACCTL.PF [UR10] ;  /* 0x000000000a0079b9 */ /* 0x0001e40008040000 */
[----:B------:R0:W-:Y:S02]  /*0170*/  UTMACCTL.PF [UR6] ;  /* 0x00000000060079b9 */ /* 0x0001e40008040000 */
[----:B0-----:R-:W-:Y:S01]  /*0180*/  NOP ;  /* 0x0000000000007918 */ /* 0x001fe20000000000 */
.L_x_1:
[----:B------:R-:W-:Y:S05]  /*0190*/  BSYNC B0 ;  /* 0x0000000000007941 */ /* 0x000fea0003800000 */
.L_x_0:
[----:B------:R-:W0:Y:S01]  /*01a0*/  SHFL.IDX PT, R2, R0, RZ, 0x1f ;  /* 0x00001fff00027589 */ /* 0x000e2200000e0000 */
[----:B------:R-:W-:Y:S01]  /*01b0*/  UISETP.NE.AND UP0, UPT, UR9, 0x3, UPT ;  /* 0x000000030900788c */ /* 0x000fe2000bf05270 */
[----:B------:R-:W-:Y:S01]  /*01c0*/  ISETP.NE.AND P1, PT, RZ, UR5, PT ;  /* 0x00000005ff007c0c */ /* 0x000fe2000bf25270 */
[----:B------:R-:W-:Y:S02]  /*01d0*/  UIADD3 UR16, UR5, -0x1, URZ ;  /* 0xffffffff05107890 */ /* 0x000fe4000fffe03f */
[----:B------:R-:W-:Y:S02]  /*01e0*/  UISETP.EQ.OR UP0, UPT, UR9, URZ, !UP0 ;  /* 0x0000003f0900728c */ /* 0x000fe4000c702670 */
[----:B------:R-:W-:Y:S02]  /*01f0*/  UISETP.GE.U32.AND UP1, UPT, UR16, 0x2, UPT ;  /* 0x000000021000788c */ /* 0x000fe4000bf26070 */
[----:B------:R-:W-:-:S04]  /*0200*/  UISETP.EQ.AND UP0, UPT, UR5, URZ, UP0 ;  /* 0x0000003f0500728c */ /* 0x000fc80008702270 */
[----:B------:R-:W-:-:S04]  /*0210*/  USEL UR40, URZ, 0x1, !UP0 ;  /* 0x000000013f287887 */ /* 0x000fc8000c000000 */
[----:B------:R-:W-:Y:S01]  /*0220*/  USEL UR40, UR40, 0x2, UP1 ;  /* 0x0000000228287887 */ /* 0x000fe20008800000 */
[----:B0-----:R-:W-:-:S13]  /*0230*/  ISETP.NE.AND P0, PT, R2, RZ, PT ;  /* 0x000000ff0200720c */ /* 0x001fda0003f05270 */
[----:B------:R-:W-:Y:S05]  /*0240*/  @P0 BRA `(.L_x_2) ;  /* 0x0000000000500947 */ /* 0x000fea0003800000 */
[----:B------:R-:W0:Y:S01]  /*0250*/  S2UR UR8, SR_CgaCtaId ;  /* 0x00000000000879c3 */ /* 0x000e220000008800 */
[----:B------:R-:W-:Y:S01]  /*0260*/  UMOV UR4, 0x400 ;  /* 0x0000040000047882 */ /* 0x000fe20000000000 */
[----:B------:R-:W-:Y:S01]  /*0270*/  UMOV UR5, 0x1 ;  /* 0x0000000100057882 */ /* 0x000fe20000000000 */
[----:B------:R-:W-:Y:S01]  /*0280*/  UMOV UR6, 0xe ;  /* 0x0000000e00067882 */ /* 0x000fe20000000000 */
[----:B------:R-:W-:Y:S01]  /*0290*/  ELECT P0, URZ, PT ;  /* 0x00000000003f782f */ /* 0x000fe20003800000 */
[----:B------:R-:W-:-:S04]  /*02a0*/  UIADD3 UR6, -UR6, 0x100000, URZ ;  /* 0x0010000006067890 */ /* 0x000fc8000fffe13f */
[----:B------:R-:W-:Y:S02]  /*02b0*/  USHF.L.U32 UR7, UR6, 0xb, URZ ;  /* 0x0000000b06077899 */ /* 0x000fe4000800063f */
[----:B------:R-:W-:Y:S02]  /*02c0*/  USHF.L.U32 UR6, UR6, 0x1, URZ ;  /* 0x0000000106067899 */ /* 0x000fe4000800063f */
[----:B0-----:R-:W-:Y:S02]  /*02d0*/  ULEA UR8, UR8, UR4, 0x18 ;  /* 0x0000000408087291 */ /* 0x001fe4000f8ec03f */
[----:B------:R-:W-:-:S04]  /*02e0*/  UIADD3 UR4, -UR5, 0x100000, URZ ;  /* 0x0010000005047890 */ /* 0x000fc8000fffe13f */
[----:B------:R-:W-:Y:S02]  /*02f0*/  USHF.L.U32 UR5, UR4, 0xb, URZ ;  /* 0x0000000b04057899 */ /* 0x000fe4000800063f */
[----:B------:R-:W-:Y:S01]  /*0300*/  USHF.L.U32 UR4, UR4, 0x1, URZ ;  /* 0x0000000104047899 */ /* 0x000fe2000800063f */
[----:B------:R-:W0:Y:S11]  /*0310*/  FENCE.VIEW.ASYNC.S ;  /* 0x00000000000073c6 */ /* 0x000e360000000000 */
[----:B0-----:R0:W1:Y:S01]  /*0320*/  SYNCS.EXCH.64 URZ, [UR8], UR4 ;  /* 0x00000004083f75b2 */ /* 0x0010620008000100 */
[----:B------:R0:W2:Y:S01]  /*0330*/  SYNCS.EXCH.64 URZ, [UR8+0x18], UR6 ;  /* 0x00001806083f75b2 */ /* 0x0000a20008000100 */
[----:B------:R0:W3:Y:S01]  /*0340*/  SYNCS.EXCH.64 URZ, [UR8+0x8], UR4 ;  /* 0x00000804083f75b2 */ /* 0x0000e20008000100 */
[----:B------:R0:W4:Y:S01]  /*0350*/  SYNCS.EXCH.64 URZ, [UR8+0x20], UR6 ;  /* 0x00002006083f75b2 */ /* 0x0001220008000100 */
[----:B------:R0:W0:Y:S01]  /*0360*/  SYNCS.EXCH.64 URZ, [UR8+0x10], UR4 ;  /* 0x00001004083f75b2 */ /* 0x0000220008000100 */
[----:B------:R0:W0:Y:S01]  /*0370*/  SYNCS.EXCH.64 URZ, [UR8+0x28], UR6 ;  /* 0x00002806083f75b2 */ /* 0x0000220008000100 */
[----:B------:R-:W-:Y:S01]  /*0380*/  NOP ;  /* 0x0000000000007918 */ /* 0x000fe20000000000 */
.L_x_2:
[----:B------:R-:W5:Y:S01]  /*0390*/  S2UR UR13, SR_CTAID.X ;  /* 0x00000000000d79c3 */ /* 0x000f620000002500 */
[----:B------:R-:W-:Y:S01]  /*03a0*/  SHF.R.S32.HI R3, RZ, 0x1f, R4 ;  /* 0x0000001fff037819 */ /* 0x000fe20000011404 */
[----:B------:R-:W1:Y:S01]  /*03b0*/  SHFL.IDX PT, R0, R0, RZ, 0x1f ;  /* 0x00001fff00007589 */ /* 0x000e6200000e0000 */
[----:B0-----:R-:W-:Y:S01]  /*03c0*/  ULDC UR4, c[0x0][0x150] ;  /* 0x0000540000047ab9 */ /* 0x001fe20000000800 */
[----:B------:R-:W-:Y:S02]  /*03d0*/  ELECT P0, URZ, PT ;  /* 0x00000000003f782f */ /* 0x000fe40003800000 */
[----:B------:R-:W-:Y:S01]  /*03e0*/  LEA.HI R3, R3, R4, RZ, 0x7 ;  /* 0x0000000403037211 */ /* 0x000fe200078f38ff */
[----:B------:R-:W-:Y:S01]  /*03f0*/  ULDC UR5, c[0x0][0x154] ;  /* 0x0000550000057ab9 */ /* 0x000fe20000000800 */
[----:B------:R-:W-:Y:S01]  /*0400*/  SHF.R.S32.HI R7, RZ, 0x1f, R2 ;  /* 0x0000001fff077819 */ /* 0x000fe20000011402 */
[----:B------:R-:W0:Y:S01]  /*0410*/  S2UR UR10, SR_CTAID.Y ;  /* 0x00000000000a79c3 */ /* 0x000e220000002600 */
[----:B------:R-:W-:Y:S01]  /*0420*/  LOP3.LUT R3, R3, 0xffffff80, RZ, 0xc0, !PT ;  /* 0xffffff8003037812 */ /* 0x000fe200078ec0ff */
[----:B------:R-:W-:Y:S01]  /*0430*/  ULDC UR8, c[0x0][0x144] ;  /* 0x0000510000087ab9 */ /* 0x000fe20000000800 */
[----:B------:R-:W-:Y:S01]  /*0440*/  LEA.HI R7, R7, R2, RZ, 0x2 ;  /* 0x0000000207077211 */ /* 0x000fe200078f10ff */
[----:B------:R-:W-:Y:S01]  /*0450*/  NOP ;  /* 0x0000000000007918 */ /* 0x000fe20000000000 */
[----:B------:R-:W-:Y:S01]  /*0460*/  NOP ;  /* 0x0000000000007918 */ /* 0x000fe20000000000 */
[----:B------:R-:W-:Y:S01]  /*0470*/  IMAD.IADD R3, R4, 0x1, -R3 ;  /* 0x0000000104037824 */ /* 0x000fe200078e0a03 */
[----:B------:R-:W-:Y:S01]  /*0480*/  LOP3.LUT R7, R7, 0x3ffffffc, RZ, 0xc0, !PT ;  /* 0x3ffffffc07077812 */ /* 0x000fe200078ec0ff */
[----:B------:R-:W-:Y:S01]  /*0490*/  ULDC UR11, c[0x0][0x148] ;  /* 0x00005200000b7ab9 */ /* 0x000fe20000000800 */
[----:B------:R-:W-:-:S02]  /*04a0*/  IMAD.MOV.U32 R17, RZ, RZ, 0x1 ;  /* 0x00000001ff117424 */ /* 0x000fc400078e00ff */
[----:B------:R-:W-:Y:S01]  /*04b0*/  SHF.R.S32.HI R4, RZ, 0x1f, R3 ;  /* 0x0000001fff047819 */ /* 0x000fe20000011403 */
[----:B------:R-:W-:-:S03]  /*04c0*/  IMAD.IADD R7, R2, 0x1, -R7 ;  /* 0x0000000102077824 */ /* 0x000fc600078e0a07 */
[----:B------:R-:W-:Y:S02]  /*04d0*/  LEA.HI R4, R4, R3, RZ, 0x3 ;  /* 0x0000000304047211 */ /* 0x000fe400078f18ff */
[----:B-----5:R-:W-:Y:S02]  /*04e0*/  I2FP.F32.U32 R5, UR13 ;  /* 0x0000000d00057c45 */ /* 0x020fe40008201000 */
[----:B-1----:R-:W-:-:S03]  /*04f0*/  ISETP.NE.OR P0, PT, R0, RZ, !P0 ;  /* 0x000000ff0000720c */ /* 0x002fc60004705670 */
[----:B------:R-:W-:Y:S01]  /*0500*/  FMUL R6, R5, UR4 ;  /* 0x0000000405067c20 */ /* 0x000fe20008400000 */
[--C-:B------:R-:W-:Y:S02]  /*0510*/  SHF.R.S32.HI R5, RZ, 0x3, R4.reuse ;  /* 0x00000003ff057819 */ /* 0x100fe40000011404 */
[----:B------:R-:W-:Y:S02]  /*0520*/  SHF.R.S32.HI R4, RZ, 0x1f, R4 ;  /* 0x0000001fff047819 */ /* 0x000fe40000011404 */
[----:B0-----:R-:W-:Y:S01]  /*0530*/  I2FP.F32.U32 R0, UR10 ;  /* 0x0000000a00007c45 */ /* 0x001fe20008201000 */
[----:B------:R-:W0:Y:S01]  /*0540*/  F2I.U32.TRUNC.NTZ R6, R6 ;  /* 0x0000000600067305 */ /* 0x000e22000020f000 */
[----:B------:R-:W-:-:S03]  /*0550*/  LEA.HI R4, R4, R5, RZ, 0x2 ;  /* 0x0000000504047211 */ /* 0x000fc600078f10ff */
[----:B------:R-:W-:Y:S01]  /*0560*/  FMUL R0, R0, UR5 ;  /* 0x0000000500007c20 */ /* 0x000fe20008400000 */
[----:B------:R-:W-:Y:S01]  /*0570*/  LOP3.LUT R4, R4, 0xfffffffc, RZ, 0xc0, !PT ;  /* 0xfffffffc04047812 */ /* 0x000fe200078ec0ff */
[----:B------:R-:W-:Y:S01]  /*0580*/  VOTEU.ALL UP0, P0 ;  /* 0x00000000003f7886 */ /* 0x000fe20000000000 */
[----:B------:R-:W-:-:S03]  /*0590*/  VOTEU.ALL UP1, P0 ;  /* 0x00000000003f7886 */ /* 0x000fc60000020000 */
[----:B------:R-:W-:Y:S01]  /*05a0*/  IMAD.IADD R4, R5, 0x1, -R4 ;  /* 0x0000000105047824 */ /* 0x000fe200078e0a04 */
[----:B------:R-:W1:Y:S01]  /*05b0*/  F2I.U32.TRUNC.NTZ R0, R0 ;  /* 0x0000000000007305 */ /* 0x000e62000020f000 */
[----:B------:R-:W5:Y:S01]  /*05c0*/  @!UP0 S2UR UR7, SR_CgaCtaId ;  /* 0x00000000000789c3 */ /* 0x000f620000008800 */
[----:B------:R-:W-:Y:S01]  /*05d0*/  @!UP0 UMOV UR6, 0x400 ;  /* 0x0000040000068882 */ /* 0x000fe20000000000 */
[----:B0-----:R-:W-:Y:S02]  /*05e0*/  R2UR UR4, R6 ;  /* 0x00000000060472ca */ /* 0x001fe400000e0000 */
[----:B------:R-:W-:-:S04]  /*05f0*/  LEA R4, R7, R4, 0x2 ;  /* 0x0000000407047211 */ /* 0x000fc800078e10ff */
[----:B------:R-:W-:-:S04]  /*0600*/  SHF.R.S32.HI R5, RZ, 0x1f, R4 ;  /* 0x0000001fff057819 */ /* 0x000fc80000011404 */
[----:B------:R-:W-:Y:S02]  /*0610*/  LEA.HI R5, R5, R4, RZ, 0x2 ;  /* 0x0000000405057211 */ /* 0x000fe400078f10ff */
[----:B-1----:R-:W-:Y:S01]  /*0620*/  R2UR UR12, R0 ;  /* 0x00000000000c72ca */ /* 0x002fe200000e0000 */
[----:B------:R-:W-:Y:S01]  /*0630*/  UIADD3 UR4, -UR4, URZ, URZ ;  /* 0x0000003f04047290 */ /* 0x000fe2000fffe13f */
[----:B------:R-:W-:Y:S01]  /*0640*/  LOP3.LUT R5, R5, 0xfffffffc, RZ, 0xc0, !PT ;  /* 0xfffffffc05057812 */ /* 0x000fe200078ec0ff */
[----:B------:R-:W0:Y:S02]  /*0650*/  LDC R0, c[0x0][0x140] ;  /* 0x00005000ff007b82 */ /* 0x000e240000000800 */
[----:B------:R-:W-:Y:S02]  /*0660*/  UIMAD UR8, UR8, UR4, UR13 ;  /* 0x00000004080872a4 */ /* 0x000fe4000f8e020d */
[----:B------:R-:W-:Y:S01]  /*0670*/  IMAD.IADD R5, R4, 0x1, -R5 ;  /* 0x0000000104057824 */ /* 0x000fe200078e0a05 */
[----:B------:R-:W-:Y:S01]  /*0680*/  UMOV UR4, 0x20 ;  /* 0x0000002000047882 */ /* 0x000fe20000000000 */
[----:B-----5:R-:W-:-:S02]  /*0690*/  @!UP0 ULEA UR6, UR7, UR6, 0x18 ;  /* 0x0000000607068291 */ /* 0x020fc4000f8ec03f */
[----:B------:R-:W-:-:S04]  /*06a0*/  @!UP0 UIADD3 UR4, -UR4, 0x100000, URZ ;  /* 0x0010000004048890 */ /* 0x000fc8000fffe13f */
[----:B------:R-:W-:Y:S02]  /*06b0*/  @!UP0 USHF.L.U32 UR5, UR4, 0xb, URZ ;  /* 0x0000000b04058899 */ /* 0x000fe4000800063f */
[----:B------:R-:W-:Y:S01]  /*06c0*/  @!UP0 USHF.L.U32 UR4, UR4, 0x1, URZ ;  /* 0x0000000104048899 */ /* 0x000fe2000800063f */
[----:B------:R-:W-:Y:S01]  /*06d0*/  ISETP.NE.AND P3, PT, R5, UR8, PT ;  /* 0x0000000805007c0c */ /* 0x000fe2000bf65270 */
[C---:B------:R-:W-:Y:S01]  /*06e0*/  IMAD.SHL.U32 R5, R4.reuse, 0x4, RZ ;  /* 0x0000000404057824 */ /* 0x040fe200078e00ff */
[----:B------:R-:W-:Y:S01]  /*06f0*/  VOTEU.ALL UP0, P0 ;  /* 0x00000000003f7886 */ /* 0x000fe20000000000 */
[----:B------:R-:W-:Y:S01]  /*0700*/  UIADD3 UR12, -UR12, URZ, URZ ;  /* 0x0000003f0c0c7290 */ /* 0x000fe2000fffe13f */
[----:B------:R-:W-:Y:S02]  /*0710*/  LOP3.LUT P0, RZ, R3, 0x7, RZ, 0xc0, !PT ;  /* 0x0000000703ff7812 */ /* 0x000fe4000780c0ff */
[----:B------:R-:W-:-:S04]  /*0720*/  LOP3.LUT R152, R4, 0xc, R5, 0x78, !PT ;  /* 0x0000000c04987812 */ /* 0x000fc800078e7805 */
[----:B------:R-:W-:Y:S01]  /*0730*/  ISETP.LT.U32.AND P0, PT, R152, 0x10, !P0 ;  /* 0x000000109800780c */ /* 0x000fe20004701070 */
[----:B------:R-:W1:Y:S02]  /*0740*/  FENCE.VIEW.ASYNC.S ;  /* 0x00000000000073c6 */ /* 0x000e640000000000 */
[----:B-1----:R-:W1:Y:S01]  /*0750*/  @!UP0 SYNCS.EXCH.64 URZ, [UR6+0x40], UR4 ;  /* 0x00004004063f85b2 */ /* 0x002e620008000100 */
[----:B------:R-:W-:Y:S02]  /*0760*/  @P3 SHF.R.S32.HI R5, RZ, 0x1f, R152 ;  /* 0x0000001fff053819 */ /* 0x000fe40000011498 */
[----:B0-----:R-:W-:Y:S02]  /*0770*/  ISETP.EQ.U32.AND P2, PT, R0, 0x1, PT ;  /* 0x000000010000780c */ /* 0x001fe40003f42070 */
[----:B------:R-:W-:Y:S02]  /*0780*/  @P3 LEA.HI R5, R5, R152, RZ, 0x2 ;  /* 0x0000009805053211 */ /* 0x000fe400078f10ff */
[----:B------:R-:W-:-:S02]  /*0790*/  SEL R0, RZ, 0x1, !P0 ;  /* 0x00000001ff007807 */ /* 0x000fc40004000000 */
[----:B------:R-:W-:Y:S01]  /*07a0*/  @P3 SHF.R.S32.HI R5, RZ, 0x2, R5 ;  /* 0x00000002ff053819 */ /* 0x000fe20000011405 */
[----:B------:R0:W1:Y:S01]  /*07b0*/  @!UP1 SYNCS.EXCH.64 URZ, [UR6+0x48], UR4 ;  /* 0x00004804063f95b2 */ /* 0x0000620008000100 */
[----:B------:R-:W-:Y:S01]  /*07c0*/  NOP ;  /* 0x0000000000007918 */ /* 0x000fe20000000000 */
[----:B0-----:R-:W-:-:S06]  /*07d0*/  UIMAD UR4, UR11, UR12, UR10 ;  /* 0x0000000c0b0472a4 */ /* 0x001fcc000f8e020a */
[----:B------:R-:W-:-:S04]  /*07e0*/  @P3 ISETP.NE.AND P4, PT, R5, UR4, PT ;  /* 0x0000000405003c0c */ /* 0x000fc8000bf85270 */
[----:B------:R-:W-:-:S04]  /*07f0*/  @P3 SEL R17, RZ, 0x1, P4 ;  /* 0x00000001ff113807 */ /* 0x000fc80002000000 */
[----:B------:R-:W-:Y:S01]  /*0800*/  LOP3.LUT R17, R17, R0, RZ, 0xc0, !PT ;  /* 0x0000000011117212 */ /* 0x000fe200078ec0ff */
[----:B------:R-:W-:Y:S06]  /*0810*/  @!P2 BRA `(.L_x_3) ;  /* 0x000000000008a947 */ /* 0x000fec0003800000 */
[----:B-1234-:R-:W-:Y:S01]  /*0820*/  UCGABAR_ARV ;  /* 0x00000000000079c7 */ /* 0x01efe20008000000 */
[----:B------:R-:W-:Y:S05]  /*0830*/  BRA `(.L_x_4) ;  /* 0x0000000000047947 */ /* 0x000fea0003800000 */
.L_x_3:
[----:B-1234-:R-:W-:Y:S01]  /*0840*/  NOP ;  /* 0x0000000000007918 */ /* 0x01efe20000000000 */
.L_x_4:
[----:B------:R-:W-:Y:S01]  /*0850*/  ULDC UR4, c[0x0][0x65c] ;  /* 0x0001970000047ab9 */ /* 0x000fe20000000800 */
[----:B------:R-:W-:Y:S01]  /*0860*/  UMOV UR5, URZ ;  /* 0x0000003f00057c82 */ /* 0x000fe20008000000 */
[----:B------:R-:W-:-:S03]  /*0870*/  UISETP.NE.AND UP0, UPT, UR4, 0x1, UPT ;  /* 0x000000010400788c */ /* 0x000fc6000bf05270 */
[----:B------:R-:W-:Y:S01]  /*0880*/  UMOV UR4, UR13 ;  /* 0x0000000d00047c82 */ /* 0x000fe20008000000 */
[----:B------:R-:W-:Y:S02]  /*0890*/  UP2UR UR45, UPR, URZ, 0x1 ;  /* 0x000000013f2d7883 */ /* 0x000fe40008000000 */
[----:B------:R-:W-:Y:S02]  /*08a0*/  PLOP3.LUT P0, PT, PT, PT, UP0, 0x80, 0x0 ;  /* 0x000000000000781c */ /* 0x000fe40003f0f008 */
[----:B------:R-:W-:Y:S02]  /*08b0*/  PLOP3.LUT P3, PT, PT, PT, UP0, 0x80, 0x0 ;  /* 0x000000000000781c */ /* 0x000fe40003f6f008 */
[----:B------:R-:W-:Y:S01]  /*08c0*/  PLOP3.LUT P5, PT, PT, PT, UP0, 0x80, 0x0 ;  /* 0x000000000000781c */ /* 0x000fe20003faf008 */
[----:B------:R-:W-:Y:S01]  /*08d0*/  @UP0 ULDC UR14, c[0x0][0x10] ;  /* 0x00000400000e0ab9 */ /* 0x000fe20000000800 */
[----:B------:R-:W-:Y:S01]  /*08e0*/  @UP0 UMOV UR6, UR10 ;  /* 0x0000000a00060c82 */ /* 0x000fe20008000000 */
[----:B------:R-:W-:Y:S01]  /*08f0*/  @UP0 UMOV UR7, URZ ;  /* 0x0000003f00070c82 */ /* 0x000fe20008000000 */
[----:B------:R-:W-:Y:S01]  /*0900*/  PLOP3.LUT P4, PT, PT, PT, UP0, 0x80, 0x0 ;  /* 0x000000000000781c */ /* 0x000fe20003f8f008 */
[----:B------:R-:W-:-:S03]  /*0910*/  @UP0 UIMAD.WIDE.U32 UR14, UR13, UR14, UR6 ;  /* 0x0000000e0d0e02a5 */ /* 0x000fc6000f8e0006 */
[----:B------:R-:W-:Y:S01]  /*0920*/  @!UP0 ULDC UR7, c[0x0][0xc] ;  /* 0x0000030000078ab9 */ /* 0x000fe20000000800 */
[----:B------:R-:W-:Y:S01]  /*0930*/  @UP0 UMOV UR6, URZ ;  /* 0x0000003f00060c82 */ /* 0x000fe20008000000 */
[----:B------:R-:W-:Y:S01]  /*0940*/  @!UP0 UIMAD.WIDE.U32 UR4, UR10, UR7, UR4 ;  /* 0x000000070a0482a5 */ /* 0x000fe2000f8e0004 */
[----:B------:R-:W-:Y:S01]  /*0950*/  IMAD.U32 R2, RZ, RZ, UR14 ;  /* 0x0000000eff027e24 */ /* 0x000fe2000f8e00ff */
[----:B------:R-:W-:Y:S02]  /*0960*/  @UP0 UIADD3 UR6, UR15, UR6, URZ ;  /* 0x000000060f060290 */ /* 0x000fe4000fffe03f */
[----:B------:R-:W-:Y:S01]  /*0970*/  MOV R3, UR15 ;  /* 0x0000000f00037c02 */ /* 0x000fe20008000f00 */
[----:B------:R-:W-:Y:S01]  /*0980*/  @P0 IMAD.MOV.U32 R7, RZ, RZ, R2 ;  /* 0x000000ffff070224 */ /* 0x000fe200078e0002 */
[----:B------:R-:W-:Y:S01]  /*0990*/  MOV R4, UR4 ;  /* 0x0000000400047c02 */ /* 0x000fe20008000f00 */
[----:B------:R-:W-:Y:S02]  /*09a0*/  IMAD.U32 R5, RZ, RZ, UR5 ;  /* 0x00000005ff057e24 */ /* 0x000fe4000f8e00ff */
[----:B------:R-:W-:-:S02]  /*09b0*/  IMAD.U32 R2, RZ, RZ, UR4 ;  /* 0x00000004ff027e24 */ /* 0x000fc4000f8e00ff */
[----:B------:R-:W-:Y:S02]  /*09c0*/  @P3 IMAD.U32 R6, RZ, RZ, UR6 ;  /* 0x00000006ff063e24 */ /* 0x000fe4000f8e00ff */
[----:B------:R-:W-:Y:S02]  /*09d0*/  @!P5 IMAD.MOV.U32 R6, RZ, RZ, R5 ;  /* 0x000000ffff06d224 */ /* 0x000fe400078e0005 */
[----:B------:R-:W-:Y:S02]  /*09e0*/  @!P4 IMAD.MOV.U32 R7, RZ, RZ, R2 ;  /* 0x000000ffff07c224 */ /* 0x000fe400078e0002 */
[----:B------:R-:W-:Y:S01]  /*09f0*/  IMAD.U32 R3, RZ, RZ, UR5 ;  /* 0x00000005ff037e24 */ /* 0x000fe2000f8e00ff */
[----:B------:R0:W-:Y:S04]  /*0a00*/  STL [R1+0x200], R6 ;  /* 0x0002000601007387 */ /* 0x0001e80000100800 */
[----:B------:R0:W-:Y:S01]  /*0a10*/  STL [R1+0x204], R7 ;  /* 0x0002040701007387 */ /* 0x0001e20000100800 */
[----:B------:R-:W-:Y:S05]  /*0a20*/  @!P2 BRA `(.L_x_5) ;  /* 0x00000000000ca947 */ /* 0x000fea0003800000 */
[----:B------:R-:W-:Y:S01]  /*0a30*/  UCGABAR_WAIT ;  /* 0x0000000000007dc7 */ /* 0x000fe20008000000 */
[----:B------:R-:W-:Y:S01]  /*0a40*/  CCTL.IVALL ;  /* 0x00000000ff00798f */ /* 0x000fe20002000000 */
[----:B------:R-:W-:Y:S05]  /*0a50*/  BRA `(.L_x_6) ;  /* 0x0000000000047947 */ /* 0x000fea0003800000 */
.L_x_5:
[----:B------:R-:W-:Y:S06]  /*0a60*/  BAR.SYNC.DEFER_BLOCKING 0x0 ;  /* 0x0000000000007b1d */ /* 0x000fec0000010000 */
.L_x_6:
[----:B------:R-:W-:Y:S05]  /*0a70*/  @!P1 BRA `(.L_x_7) ;  /* 0x0000019800189947 */ /* 0x000fea0003800000 */
[----:B------:R-:W-:-:S06]  /*0a80*/  UISETP.GT.U32.AND UP0, UPT, UR16, 0x1, UPT ;  /* 0x000000011000788c */ /* 0x000fcc000bf04070 */
[----:B------:R-:W-:-:S13]  /*0a90*/  PLOP3.LUT P0, PT, PT, PT, UP0, 0x80, 0x0 ;  /* 0x000000000000781c */ /* 0x000fda0003f0f008 */
[----:B------:R-:W-:Y:S05]  /*0aa0*/  @P0 EXIT ;  /* 0x000000000000094d */ /* 0x000fea0003800000 */
[----:B------:R-:W-:Y:S01]  /*0ab0*/  ULDC.64 UR4, c[0x0][0x650] ;  /* 0x0001940000047ab9 */ /* 0x000fe20000000a00 */
[----:B------:R-:W-:Y:S01]  /*0ac0*/  UMOV UR41, 0xffffffff ;  /* 0xffffffff00297882 */ /* 0x000fe20000000000 */
[----:B------:R-:W-:Y:S01]  /*0ad0*/  ISETP.GE.U32.AND P0, PT, R7, UR4, PT ;  /* 0x0000000407007c0c */ /* 0x000fe2000bf06070 */
[----:B------:R-:W-:Y:S01]  /*0ae0*/  UMOV UR42, 0xffffffff ;  /* 0xffffffff002a7882 */ /* 0x000fe20000000000 */
[----:B------:R-:W-:Y:S01]  /*0af0*/  UMOV UR43, 0xffffffff ;  /* 0xffffffff002b7882 */ /* 0x000fe20000000000 */
[----:B------:R-:W-:Y:S02]  /*0b00*/  PRMT R0, RZ, 0x7610, R0 ;  /* 0x00007610ff007816 */ /* 0x000fe40000000000 */
[----:B------:R-:W-:-:S13]  /*0b10*/  ISETP.GE.U32.AND.EX P0, PT, R6, UR5, PT, P0 ;  /* 0x0000000506007c0c */ /* 0x000fda000bf06100 */
[----:B------:R-:W-:Y:S05]  /*0b20*/  @P0 BRA `(.L_x_8) ;  /* 0x0000000400480947 */ /* 0x000fea0003800000 */
[----:B------:R-:W-:Y:S01]  /*0b30*/  ULDC.64 UR16, c[0x0][0x628] ;  /* 0x00018a0000107ab9 */ /* 0x000fe20000000a00 */
[C---:B------:R-:W-:Y:S01]  /*0b40*/  R2UR UR19, R7.reuse ;  /* 0x00000000071372ca */ /* 0x040fe200000e0000 */
[----:B------:R-:W-:Y:S01]  /*0b50*/  ULDC UR18, c[0x0][0x630] ;  /* 0x00018c0000127ab9 */ /* 0x000fe20000000800 */
[----:B------:R-:W-:Y:S02]  /*0b60*/  ISETP.NE.U32.AND P0, PT, RZ, UR16, PT ;  /* 0x00000010ff007c0c */ /* 0x000fe4000bf05070 */
[----:B------:R-:W-:Y:S02]  /*0b70*/  R2UR UR4, R7 ;  /* 0x00000000070472ca */ /* 0x000fe400000e0000 */
[----:B------:R-:W-:Y:S02]  /*0b80*/  ISETP.NE.AND.EX P0, PT, RZ, UR17, PT, P0 ;  /* 0x00000011ff007c0c */ /* 0x000fe4000bf05300 */
[----:B------:R-:W-:-:S11]  /*0b90*/  R2UR UR5, R6 ;  /* 0x00000000060572ca */ /* 0x000fd600000e0000 */
[----:B------:R-:W-:Y:S05]  /*0ba0*/  @!P0 BRA `(.L_x_9) ;  /* 0x0000000000308947 */ /* 0x000fea0003800000 */
[----:B------:R-:W-:Y:S01]  /*0bb0*/  R2UR UR4, R7 ;  /* 0x00000000070472ca */ /* 0x000fe200000e0000 */
[----:B------:R-:W-:Y:S01]  /*0bc0*/  ULDC UR9, c[0x0][0x634] ;  /* 0x00018d0000097ab9 */ /* 0x000fe20000000800 */
[----:B------:R-:W-:-:S11]  /*0bd0*/  R2UR UR13, R6 ;  /* 0x00000000060d72ca */ /* 0x000fd600000e0000 */
[----:B------:R-:W-:-:S04]  /*0be0*/  UIADD3 UR9, UP0, UR4, UR9, URZ ;  /* 0x0000000904097290 */ /* 0x000fc8000ff1e03f */
[----:B------:R-:W-:-:S04]  /*0bf0*/  UIADD3.X UR13, URZ, UR13, URZ, UP0, !UPT ;  /* 0x0000000d3f0d7290 */ /* 0x000fc800087fe43f */
[----:B------:R-:W-:-:S04]  /*0c00*/  UIMAD.WIDE.U32 UR4, UR13, UR16, URZ ;  /* 0x000000100d0472a5 */ /* 0x000fc8000f8e003f */
[----:B------:R-:W-:Y:S02]  /*0c10*/  UIMAD.WIDE.U32 UR6, UP0, UR9, UR17, UR4 ;  /* 0x00000011090672a5 */ /* 0x000fe4000f800004 */
[----:B------:R-:W-:Y:S02]  /*0c20*/  UIMAD.WIDE.U32 UR4, UR9, UR16, URZ ;  /* 0x00000010090472a5 */ /* 0x000fe4000f8e003f */
[----:B------:R-:W-:Y:S02]  /*0c30*/  UIADD3.X UR15, URZ, URZ, URZ, UP0, !UPT ;  /* 0x0000003f3f0f7290 */ /* 0x000fe400087fe43f */
[----:B------:R-:W-:Y:S01]  /*0c40*/  UIADD3 URZ, UP0, UR5, UR6, URZ ;  /* 0x00000006053f7290 */ /* 0x000fe2000ff1e03f */
[----:B------:R-:W-:-:S03]  /*0c50*/  UMOV UR14, UR7 ;  /* 0x00000007000e7c82 */ /* 0x000fc60008000000 */
[----:B------:R-:W-:-:S12]  /*0c60*/  UIMAD.WIDE.U32.X UR4, UR13, UR17, UR14, UP0 ;  /* 0x000000110d0472a5 */ /* 0x000fd800080e040e */
.L_x_9:
[----:B------:R-:W-:Y:S01]  /*0c70*/  USHF.R.U64 UR43, UR4, UR18, UR5 ;  /* 0x00000012042b7299 */ /* 0x000fe20008001205 */
[----:B------:R-:W-:Y:S01]  /*0c80*/  R2UR UR7, R6 ;  /* 0x00000000060772ca */ /* 0x000fe200000e0000 */
[----:B------:R-:W-:Y:S02]  /*0c90*/  USHF.R.U32.HI UR4, URZ, UR18, UR5 ;  /* 0x000000123f047299 */ /* 0x000fe40008011605 */
[----:B------:R-:W-:Y:S01]  /*0ca0*/  UIADD3 UR5, UP0, URZ, -UR43, URZ ;  /* 0x8000002b3f057290 */ /* 0x000fe2000ff1e03f */
[----:B------:R-:W-:Y:S01]  /*0cb0*/  ULDC.64 UR14, c[0x0][0x620] ;  /* 0x00018800000e7ab9 */ /* 0x000fe20000000a00 */
[----:B------:R-:W-:Y:S02]  /*0cc0*/  UMOV UR6, UR19 ;  /* 0x0000001300067c82 */ /* 0x000fe40008000000 */
[----:B------:R-:W-:Y:S01]  /*0cd0*/  UIADD3.X UR4, URZ, ~UR4, URZ, UP0, !UPT ;  /* 0x800000043f047290 */ /* 0x000fe200087fe43f */
[----:B------:R-:W-:Y:S01]  /*0ce0*/  ULDC UR9, c[0x0][0x618] ;  /* 0x0001860000097ab9 */ /* 0x000fe20000000800 */
[----:B------:R-:W-:-:S02]  /*0cf0*/  UIMAD UR12, UR11, UR12, UR10 ;  /* 0x0000000c0b0c72a4 */ /* 0x000fc4000f8e020a */
[----:B------:R-:W-:Y:S02]  /*0d00*/  UIMAD UR4, UR4, UR14, URZ ;  /* 0x0000000e040472a4 */ /* 0x000fe4000f8e023f */
[----:B------:R-:W-:Y:S02]  /*0d10*/  UIMAD.WIDE.U32 UR6, UR5, UR14, UR6 ;  /* 0x0000000e050672a5 */ /* 0x000fe4000f8e0006 */
[----:B------:R-:W-:Y:S01]  /*0d20*/  UIMAD UR4, UR5, UR15, UR4 ;  /* 0x0000000f050472a4 */ /* 0x000fe2000f8e0204 */
[----:B------:R-:W-:Y:S01]  /*0d30*/  ULDC UR10, c[0x0][0x608] ;  /* 0x00018200000a7ab9 */ /* 0x000fe20000000800 */
[----:B------:R-:W-:Y:S02]  /*0d40*/  ULDC UR18, c[0x0][0x658] ;  /* 0x0001960000127ab9 */ /* 0x000fe40000000800 */
[----:B------:R-:W-:Y:S01]  /*0d50*/  UIADD3 UR7, UR7, UR4, URZ ;  /* 0x0000000407077290 */ /* 0x000fe2000fffe03f */
[----:B------:R-:W-:Y:S02]  /*0d60*/  UMOV UR11, 0xffffffff ;  /* 0xffffffff000b7882 */ /* 0x000fe40000000000 */
[----:B------:R-:W-:Y:S01]  /*0d70*/  ULDC.64 UR4, c[0x0][0x640] ;  /* 0x0001900000047ab9 */ /* 0x000fe20000000a00 */
[----:B------:R-:W-:Y:S01]  /*0d80*/  USHF.R.U64 UR16, UR6, UR9, UR7 ;  /* 0x0000000906107299 */ /* 0x000fe20008001207 */
[----:B------:R-:W-:Y:S01]  /*0d90*/  ISETP.NE.U32.AND P0, PT, RZ, UR4, PT ;  /* 0x00000004ff007c0c */ /* 0x000fe2000bf05070 */
[----:B------:R-:W-:-:S02]  /*0da0*/  USHF.R.U32.HI UR7, URZ, UR9, UR7 ;  /* 0x000000093f077299 */ /* 0x000fc40008011607 */
[----:B------:R-:W-:Y:S01]  /*0db0*/  USHF.L.U32 UR6, UR11, UR18, URZ ;  /* 0x000000120b067299 */ /* 0x000fe2000800063f */
[----:B------:R-:W-:Y:S01]  /*0dc0*/  ISETP.NE.AND.EX P0, PT, RZ, UR5, PT, P0 ;  /* 0x00000005ff007c0c */ /* 0x000fe2000bf05300 */
[----:B------:R-:W-:Y:S02]  /*0dd0*/  USHF.R.U64 UR22, UR16, UR10, UR7 ;  /* 0x0000000a10167299 */ /* 0x000fe40008001207 */
[----:B------:R-:W-:Y:S02]  /*0de0*/  USHF.R.U32.HI UR7, URZ, UR10, UR7 ;  /* 0x0000000a3f077299 */ /* 0x000fe40008011607 */
[----:B------:R-:W-:Y:S02]  /*0df0*/  UISETP.NE.AND UP1, UPT, UR45, URZ, UPT ;  /* 0x0000003f2d00728c */ /* 0x000fe4000bf25270 */
[----:B------:R-:W-:Y:S01]  /*0e00*/  USHF.R.U64 UR23, UR22, UR18, UR7 ;  /* 0x0000001216177299 */ /* 0x000fe20008001207 */
[----:B------:R-:W-:Y:S01]  /*0e10*/  ULDC UR17, c[0x0][0x600] ;  /* 0x0001800000117ab9 */ /* 0x000fe20000000800 */
[----:B------:R-:W-:-:S02]  /*0e20*/  ULOP3.LUT UR13, URZ, UR6, URZ, 0x33, !UPT ;  /* 0x000000063f0d7292 */ /* 0x000fc4000f8e333f */
[----:B------:R-:W-:Y:S02]  /*0e30*/  UIADD3 UR15, UR17, -0x1, URZ ;  /* 0xffffffff110f7890 */ /* 0x000fe4000fffe03f */
[----:B------:R-:W-:Y:S02]  /*0e40*/  USEL UR12, UR8, UR12, !UP1 ;  /* 0x0000000c080c7287 */ /* 0x000fe4000c800000 */
[----:B------:R-:W-:Y:S01]  /*0e50*/  USHF.R.U32.HI UR7, URZ, UR18, UR7 ;  /* 0x000000123f077299 */ /* 0x000fe20008011607 */
[----:B------:R-:W-:Y:S01]  /*0e60*/  ULDC UR19, c[0x0][0x648] ;  /* 0x0001920000137ab9 */ /* 0x000fe20000000800 */
[----:B------:R-:W-:Y:S01]  /*0e70*/  ULDC UR20, c[0x0][0x638] ;  /* 0x00018e0000147ab9 */ /* 0x000fe20000000800 */
[----:B------:R-:W-:Y:S01]  /*0e80*/  UMOV UR21, 0x1 ;  /* 0x0000000100157882 */ /* 0x000fe20000000000 */
[----:B------:R-:W-:Y:S01]  /*0e90*/  UMOV UR6, UR23 ;  /* 0x0000001700067c82 */ /* 0x000fe20008000000 */
[----:B------:R-:W-:Y:S07]  /*0ea0*/  @!P0 BRA `(.L_x_10) ;  /* 0x0000000000308947 */ /* 0x000fee0003800000 */
[----:B------:R-:W-:Y:S02]  /*0eb0*/  ULDC UR10, c[0x0][0x64c] ;  /* 0x00019300000a7ab9 */ /* 0x000fe40000000800 */
        /* <DEDUP_REMOVED lines=8> */
[----:B------:R-:W-:-:S07]  /*0f40*/  UIMAD.WIDE.U32.X UR4, UR14, UR5, UR10, UP0 ;  /* 0x000000050e0472a5 */ /* 0x000fce00080e040a */
[----:B------:R-:W-:Y:S01]  /*0f50*/  UMOV UR6, UR4 ;  /* 0x0000000400067c82 */ /* 0x000fe20008000000 */
[----:B------:R-:W-:-:S05]  /*0f60*/  UMOV UR7, UR5 ;  /* 0x0000000500077c82 */ /* 0x000fca0008000000 */
.L_x_10:
[----:B------:R-:W-:Y:S01]  /*0f70*/  USHF.R.U64 UR5, UR6, UR19, UR7 ;  /* 0x0000001306057299 */ /* 0x000fe20008001207 */
[----:B------:R-:W-:Y:S01]  /*0f80*/  IMAD.MOV.U32 R0, RZ, RZ, 0x1 ;  /* 0x00000001ff007424 */ /* 0x000fe200078e00ff */
[----:B------:R-:W-:Y:S02]  /*0f90*/  USHF.L.U32 UR4, UR21, UR18, URZ ;  /* 0x0000001215047299 */ /* 0x000fe4000800063f */
[----:B------:R-:W-:Y:S02]  /*0fa0*/  ULOP3.LUT UR13, UR22, UR13, URZ, 0xc0, !UPT ;  /* 0x0000000d160d7292 */ /* 0x000fe4000f8ec03f */
[----:B------:R-:W-:Y:S02]  /*0fb0*/  UIADD3 UR6, -UR5, URZ, URZ ;  /* 0x0000003f05067290 */ /* 0x000fe4000fffe13f */
[----:B------:R-:W-:Y:S02]  /*0fc0*/  UIMAD UR13, UR4, UR5, UR13 ;  /* 0x00000005040d72a4 */ /* 0x000fe4000f8e020d */
[----:B------:R-:W-:-:S02]  /*0fd0*/  ULOP3.LUT UR15, UR16, UR15, URZ, 0xc0, !UPT ;  /* 0x0000000f100f7292 */ /* 0x000fc4000f8ec03f */
[----:B------:R-:W-:Y:S01]  /*0fe0*/  UIMAD UR4, UR6, UR20, UR23 ;  /* 0x00000014060472a4 */ /* 0x000fe2000f8e0217 */
[----:B------:R-:W-:Y:S01]  /*0ff0*/  ULDC UR5, c[0x0][0x610] ;  /* 0x0001840000057ab9 */ /* 0x000fe20000000800 */
[----:B------:R-:W-:Y:S02]  /*1000*/  UISETP.NE.AND UP0, UPT, UR45, URZ, UPT ;  /* 0x0000003f2d00728c */ /* 0x000fe4000bf05270 */
[----:B------:R-:W-:Y:S02]  /*1010*/  UIMAD UR12, UR13, UR5, UR12 ;  /* 0x000000050d0c72a4 */ /* 0x000fe4000f8e020c */
[----:B------:R-:W-:-:S04]  /*1020*/  UIMAD UR4, UR4, UR17, UR15 ;  /* 0x00000011040472a4 */ /* 0x000fc8000f8e020f */
[----:B------:R-:W-:Y:S02]  /*1030*/  USEL UR42, UR4, UR12, !UP0 ;  /* 0x0000000c042a7287 */ /* 0x000fe4000c000000 */
[----:B------:R-:W-:-:S12]  /*1040*/  USEL UR41, UR12, UR4, !UP0 ;  /* 0x000000040c297287 */ /* 0x000fd8000c000000 */
.L_x_8:
[----:B------:R-:W-:-:S08]  /*1050*/  NOP ;  /* 0x0000000000007918 */ /* 0x000fd00000000000 */
[----:B------:R-:W1:Y:S02]  /*1060*/  USETMAXREG.TRY_ALLOC.CTAPOOL UP0, 0xf0 ;  /* 0x000000f0000079c8 */ /* 0x000e640008000600 */
[----:B-1----:R-:W-:-:S13]  /*1070*/  PLOP3.LUT P0, PT, PT, PT, UP0, 0x80, 0x0 ;  /* 0x000000000000781c */ /* 0x002fda0003f0f008 */
[----:B------:R-:W-:Y:S05]  /*1080*/  @!P0 BRA `(.L_x_8) ;  /* 0xfffffffc00f08947 */ /* 0x000fea000383ffff */
[----:B------:R-:W-:Y:S01]  /*1090*/  ULDC.64 UR4, c[0x0][0x598] ;  /* 0x0001660000047ab9 */ /* 0x000fe20000000a00 */
[----:B------:R-:W-:Y:S01]  /*10a0*/  ULDC.64 UR36, c[0x0][0x208] ;  /* 0x0000820000247ab9 */ /* 0x000fe20000000a00 */
[----:B------:R-:W-:-:S04]  /*10b0*/  ISETP.NE.U32.AND P0, PT, RZ, UR4, PT ;  /* 0x00000004ff007c0c */ /* 0x000fc8000bf05070 */
[----:B------:R-:W-:-:S13]  /*10c0*/  ISETP.NE.AND.EX P0, PT, RZ, UR5, PT, P0 ;  /* 0x00000005ff007c0c */ /* 0x000fda000bf05300 */
[----:B------:R-:W-:Y:S05]  /*10d0*/  @!P0 BRA `(.L_x_11) ;  /* 0x00000000001c8947 */ /* 0x000fea0003800000 */
[----:B------:R-:W1:Y:S02]  /*10e0*/  LDC.64 R2, c[0x0][0x598] ;  /* 0x00016600ff027b82 */ /* 0x000e640000000a00 */
[----:B-1----:R-:W2:Y:S02]  /*10f0*/  LDG.E.64 R2, desc[UR36][R2.64] ;  /* 0x0000002402027981 */ /* 0x002ea4000c1e1b00 */
[----:B--2---:R-:W-:-:S04]  /*1100*/  ISETP.NE.U32.AND P0, PT, R2, RZ, PT ;  /* 0x000000ff0200720c */ /* 0x004fc80003f05070 */
[----:B------:R-:W-:-:S13]  /*1110*/  ISETP.NE.AND.EX P0, PT, R3, RZ, PT, P0 ;  /* 0x000000ff0300720c */ /* 0x000fda0003f05300 */
[----:B------:R-:W-:Y:S05]  /*1120*/  @!P0 BRA `(.L_x_11) ;  /* 0x0000000000088947 */ /* 0x000fea0003800000 */
[----:B------:R1:W5:Y:S01]  /*1130*/  LD.E R2, desc[UR36][R2.64] ;  /* 0x0000002402027980 */ /* 0x000362000c101900 */
[----:B------:R-:W-:Y:S05]  /*1140*/  BRA `(.L_x_12) ;  /* 0x0000000000247947 */ /* 0x000fea0003800000 */
.L_x_11:
[----:B------:R-:W-:Y:S02]  /*1150*/  ULDC.64 UR4, c[0x0][0x588] ;  /* 0x0001620000047ab9 */ /* 0x000fe40000000a00 */
[----:B------:R-:W-:-:S04]  /*1160*/  ISETP.NE.U32.AND P0, PT, RZ, UR4, PT ;  /* 0x00000004ff007c0c */ /* 0x000fc8000bf05070 */
[----:B------:R-:W-:-:S13]  /*1170*/  ISETP.NE.AND.EX P0, PT, RZ, UR5, PT, P0 ;  /* 0x00000005ff007c0c */ /* 0x000fda000bf05300 */
[----:B------:R-:W-:Y:S05]  /*1180*/  @!P0 BRA `(.L_x_13) ;  /* 0x00000000000c8947 */ /* 0x000fea0003800000 */
[----:B------:R-:W1:Y:S02]  /*1190*/  LDC.64 R2, c[0x0][0x588] ;  /* 0x00016200ff027b82 */ /* 0x000e640000000a00 */
[----:B-1----:R2:W5:Y:S01]  /*11a0*/  LDG.E R2, desc[UR36][R2.64] ;  /* 0x0000002402027981 */ /* 0x002562000c1e1900 */
[----:B------:R-:W-:Y:S05]  /*11b0*/  BRA `(.L_x_12) ;  /* 0x0000000000087947 */ /* 0x000fea0003800000 */
.L_x_13:
[----:B------:R-:W-:Y:S02]  /*11c0*/  ULDC UR4, c[0x0][0x580] ;  /* 0x0001600000047ab9 */ /* 0x000fe40000000800 */
[----:B------:R-:W-:-:S07]  /*11d0*/  MOV R2, UR4 ;  /* 0x0000000400027c02 */ /* 0x000fce0008000f00 */
.L_x_12:
[----:B------:R-:W-:Y:S02]  /*11e0*/  ULDC.64 UR4, c[0x0][0x5a0] ;  /* 0x0001680000047ab9 */ /* 0x000fe40000000a00 */
[----:B------:R-:W-:-:S04]  /*11f0*/  ISETP.NE.U32.AND P0, PT, RZ, UR4, PT ;  /* 0x00000004ff007c0c */ /* 0x000fc8000bf05070 */
[----:B------:R-:W-:-:S13]  /*1200*/  ISETP.NE.AND.EX P0, PT, RZ, UR5, PT, P0 ;  /* 0x00000005ff007c0c */ /* 0x000fda000bf05300 */
[----:B------:R-:W-:Y:S05]  /*1210*/  @!P0 BRA `(.L_x_14) ;  /* 0x00000000001c8947 */ /* 0x000fea0003800000 */
[----:B------:R-:W3:Y:S02]  /*1220*/  LDC.64 R4, c[0x0][0x5a0] ;  /* 0x00016800ff047b82 */ /* 0x000ee40000000a00 */
[----:B---3--:R-:W3:Y:S02]  /*1230*/  LDG.E.64 R4, desc[UR36][R4.64] ;  /* 0x0000002404047981 */ /* 0x008ee4000c1e1b00 */
[----:B---3--:R-:W-:-:S04]  /*1240*/  ISETP.NE.U32.AND P0, PT, R4, RZ, PT ;  /* 0x000000ff0400720c */ /* 0x008fc80003f05070 */
[----:B------:R-:W-:-:S13]  /*1250*/  ISETP.NE.AND.EX P0, PT, R5, RZ, PT, P0 ;  /* 0x000000ff0500720c */ /* 0x000fda0003f05300 */
[----:B------:R-:W-:Y:S05]  /*1260*/  @!P0 BRA `(.L_x_14) ;  /* 0x0000000000088947 */ /* 0x000fea0003800000 */
[----:B------:R3:W5:Y:S01]  /*1270*/  LD.E R16, desc[UR36][R4.64] ;  /* 0x0000002404107980 */ /* 0x000762000c101900 */
[----:B------:R-:W-:Y:S05]  /*1280*/  BRA `(.L_x_15) ;  /* 0x0000000000247947 */ /* 0x000fea0003800000 */
.L_x_14:
[----:B------:R-:W-:Y:S02]  /*1290*/  ULDC.64 UR4, c[0x0][0x590] ;  /* 0x0001640000047ab9 */ /* 0x000fe40000000a00 */
[----:B------:R-:W-:-:S04]  /*12a0*/  ISETP.NE.U32.AND P0, PT, RZ, UR4, PT ;  /* 0x00000004ff007c0c */ /* 0x000fc8000bf05070 */
[----:B------:R-:W-:-:S13]  /*12b0*/  ISETP.NE.AND.EX P0, PT, RZ, UR5, PT, P0 ;  /* 0x00000005ff007c0c */ /* 0x000fda000bf05300 */
[----:B------:R-:W-:Y:S05]  /*12c0*/  @!P0 BRA `(.L_x_16) ;  /* 0x00000000000c8947 */ /* 0x000fea0003800000 */
[----:B------:R-:W3:Y:S02]  /*12d0*/  LDC.64 R4, c[0x0][0x590] ;  /* 0x00016400ff047b82 */ /* 0x000ee40000000a00 */
[----:B---3--:R4:W5:Y:S01]  /*12e0*/  LDG.E R16, desc[UR36][R4.64] ;  /* 0x0000002404107981 */ /* 0x008962000c1e1900 */
[----:B------:R-:W-:Y:S05]  /*12f0*/  BRA `(.L_x_15) ;  /* 0x0000000000087947 */ /* 0x000fea0003800000 */
.L_x_16:
[----:B------:R-:W-:Y:S02]  /*1300*/  ULDC UR4, c[0x0][0x584] ;  /* 0x0001610000047ab9 */ /* 0x000fe40000000800 */
[----:B------:R-:W-:-:S07]  /*1310*/  IMAD.U32 R16, RZ, RZ, UR4 ;  /* 0x00000004ff107e24 */ /* 0x000fce000f8e00ff */
.L_x_15:
[----:B------:R-:W-:-:S13]  /*1320*/  LOP3.LUT P0, RZ, R0, 0xff, RZ, 0xc0, !PT ;  /* 0x000000ff00ff7812 */ /* 0x000fda000780c0ff */
[----:B------:R-:W-:Y:S05]  /*1330*/  @!P0 EXIT ;  /* 0x000000000000894d */ /* 0x000fea0003800000 */
[----:B------:R-:W-:Y:S01]  /*1340*/  ULDC UR4, c[0x0][0x28c] ;  /* 0x0000a30000047ab9 */ /* 0x000fe20000000800 */
[----:B------:R-:W-:Y:S01]  /*1350*/  UMOV UR38, URZ ;  /* 0x0000003f00267c82 */ /* 0x000fe20008000000 */
[----:B------:R-:W-:Y:S01]  /*1360*/  UIADD3 UR4, UR4, 0x3f, URZ ;  /* 0x0000003f04047890 */ /* 0x000fe2000fffe03f */
[----:B------:R-:W-:-:S03]  /*1370*/  UMOV UR39, URZ ;  /* 0x0000003f00277c82 */ /* 0x000fc60008000000 */
[----:B------:R-:W-:-:S04]  /*1380*/  USHF.R.S32.HI UR5, URZ, 0x1f, UR4 ;  /* 0x0000001f3f057899 */ /* 0x000fc80008011404 */
[----:B------:R-:W-:-:S04]  /*1390*/  ULEA.HI UR5, UR5, UR4, URZ, 0x6 ;  /* 0x0000000405057291 */ /* 0x000fc8000f8f303f */
[----:B------:R-:W-:-:S12]  /*13a0*/  USHF.R.S32.HI UR44, URZ, 0x6, UR5 ;  /* 0x000000063f2c7899 */ /* 0x000fd80008011405 */
.L_x_546:
[----:B0-----:R-:W0:Y:S01]  /*13b0*/  S2R R0, SR_TID.X ;  /* 0x0000000000007919 */ /* 0x001e220000002100 */
[----:B-1----:R-:W1:Y:S01]  /*13c0*/  S2UR UR7, SR_CgaCtaId ;  /* 0x00000000000779c3 */ /* 0x002e620000008800 */
[----:B------:R-:W-:Y:S02]  /*13d0*/  UMOV UR6, 0x400 ;  /* 0x0000040000067882 */ /* 0x000fe40000000000 */
[----:B-1----:R-:W-:Y:S01]  /*13e0*/  ULEA UR6, UR7, UR6, 0x18 ;  /* 0x0000000607067291 */ /* 0x002fe2000f8ec03f */
[----:B0-----:R-:W-:-:S04]  /*13f0*/  LOP3.LUT R0, R0, 0x80, RZ, 0xc0, !PT ;  /* 0x0000008000007812 */ /* 0x001fc800078ec0ff */
[----:B------:R-:W-:-:S06]  /*1400*/  SHF.R.U32.HI R0, RZ, 0x7, R0 ;  /* 0x00000007ff007819 */ /* 0x000fcc0000011600 */
[----:B------:R-:W0:Y:S02]  /*1410*/  SHFL.IDX PT, R0, R0, RZ, 0x1f ;  /* 0x00001fff00007589 */ /* 0x000e2400000e0000 */
[----:B0-----:R-:W-:-:S13]  /*1420*/  R2UR UR4, R0 ;  /* 0x00000000000472ca */ /* 0x001fda00000e0000 */
[----:B------:R-:W-:-:S04]  /*1430*/  ULEA.HI UR5, UR4, UR4, URZ, 0x1 ;  /* 0x0000000404057291 */ /* 0x000fc8000f8f083f */
[----:B------:R-:W-:-:S04]  /*1440*/  ULOP3.LUT UR5, UR5, 0x7fffe, URZ, 0xc0, !UPT ;  /* 0x0007fffe05057892 */ /* 0x000fc8000f8ec03f */
[----:B------:R-:W-:-:S03]  /*1450*/  UIADD3 UR5, UR4, -UR5, URZ ;  /* 0x8000000504057290 */ /* 0x000fc6000fffe03f */
[----:B------:R-:W-:Y:S01]  /*1460*/  ULDC UR4, c[0x0][0x28c] ;  /* 0x0000a30000047ab9 */ /* 0x000fe20000000800 */
[----:B------:R-:W-:Y:S01]  /*1470*/  ULEA UR5, UR5, UR6, 0xd ;  /* 0x0000000605057291 */ /* 0x000fe2000f8e683f */
[----:B------:R-:W-:-:S03]  /*1480*/  ISETP.LT.AND P0, PT, RZ, UR4, PT ;  /* 0x00000004ff007c0c */ /* 0x000fc6000bf01270 */
[----:B------:R-:W-:-:S04]  /*1490*/  UIADD3 UR5, UR5, 0x100, URZ ;  /* 0x0000010005057890 */ /* 0x000fc8000fffe03f */
[----:B------:R-:W-:-:S04]  /*14a0*/  USHF.R.U32.HI UR5, URZ, 0x4, UR5 ;  /* 0x000000043f057899 */ /* 0x000fc80008011605 */
[----:B------:R-:W-:Y:S02]  /*14b0*/  ULOP3.LUT UR46, UR5, 0x3fff, URZ, 0xc0, !UPT ;  /* 0x00003fff052e7892 */ /* 0x000fe4000f8ec03f */
[----:B---3--:R-:W-:Y:S10]  /*14c0*/  @P0 BRA `(.L_x_17) ;  /* 0x0000000000400947 */ /* 0x008ff40003800000 */
[----:B------:R-:W-:Y:S01]  /*14d0*/  MOV R0, 0x0 ;  /* 0x0000000000007802 */ /* 0x000fe20000000f00 */
[----:B------:R-:W-:Y:S01]  /*14e0*/  ULDC.64 UR4, c[0x4][0x68] ;  /* 0x01001a0000047ab9 */ /* 0x000fe20000000a00 */
[----:B------:R-:W-:Y:S01]  /*14f0*/  ULDC.64 UR6, c[0x4][0x8] ;  /* 0x0100020000067ab9 */ /* 0x000fe20000000a00 */
[----:B---34-:R-:W-:Y:S01]  /*1500*/  IMAD.U32 R4, RZ, RZ, UR4 ;  /* 0x00000004ff047e24 */ /* 0x018fe2000f8e00ff */
[----:B------:R0:W1:Y:S01]  /*1510*/  LDC.64 R14, c[0x4][R0] ;  /* 0x01000000000e7b82 */ /* 0x0000620000000a00 */
[----:B------:R-:W-:Y:S01]  /*1520*/  IMAD.U32 R5, RZ, RZ, UR5 ;  /* 0x00000005ff057e24 */ /* 0x000fe2000f8e00ff */
[----:B------:R-:W-:Y:S01]  /*1530*/  ULDC.64 UR4, c[0x4][0x70] ;  /* 0x01001c0000047ab9 */ /* 0x000fe20000000a00 */
[----:B------:R-:W-:Y:S01]  /*1540*/  IMAD.U32 R10, RZ, RZ, UR6 ;  /* 0x00000006ff0a7e24 */ /* 0x000fe2000f8e00ff */
[----:B------:R-:W-:Y:S01]  /*1550*/  MOV R7, UR5 ;  /* 0x0000000500077c02 */ /* 0x000fe20008000f00 */
[----:B------:R-:W-:Y:S01]  /*1560*/  IMAD.U32 R6, RZ, RZ, UR4 ;  /* 0x00000004ff067e24 */ /* 0x000fe2000f8e00ff */
[----:B------:R-:W-:Y:S01]  /*1570*/  MOV R13, RZ ;  /* 0x000000ff000d7202 */ /* 0x000fe20000000f00 */
[----:B------:R-:W-:-:S02]  /*1580*/  IMAD.U32 R11, RZ, RZ, UR7 ;  /* 0x00000007ff0b7e24 */ /* 0x000fc4000f8e00ff */
[----:B------:R-:W-:Y:S02]  /*1590*/  IMAD.MOV.U32 R8, RZ, RZ, 0x1e1 ;  /* 0x000001e1ff087424 */ /* 0x000fe400078e00ff */
[----:B0-----:R-:W-:-:S07]  /*15a0*/  IMAD.MOV.U32 R12, RZ, RZ, 0x1 ;  /* 0x00000001ff0c7424 */ /* 0x001fce00078e00ff */
[----:B------:R-:W-:-:S07]  /*15b0*/  LEPC R20, `(.L_x_17) ;  /* 0x000000001014794e */ /* 0x000fce0000000000 */
[----:B-12--5:R-:W-:Y:S05]  /*15c0*/  CALL.ABS.NOINC R14 ;  /* 0x000000000e007343 */ /* 0x026fea0003c00000 */
.L_x_17:
[----:B------:R-:W-:-:S06]  /*15d0*/  ULOP3.LUT UR4, UR40, 0x1, URZ, 0xfc, !UPT ;  /* 0x0000000128047892 */ /* 0x000fcc000f8efc3f */
[----:B------:R-:W-:-:S05]  /*15e0*/  IMAD.U32 R0, RZ, RZ, UR4 ;  /* 0x00000004ff007e24 */ /* 0x000fca000f8e00ff */
[----:B------:R-:W-:-:S13]  /*15f0*/  ISETP.NE.AND P0, PT, R0, 0x3, PT ;  /* 0x000000030000780c */ /* 0x000fda0003f05270 */
[----:B------:R-:W-:Y:S05]  /*1600*/  @!P0 BRA `(.L_x_18) ;  /* 0x0000000000048947 */ /* 0x000fea0003800000 */
[----:B------:R-:W-:Y:S01]  /*1610*/  BPT.TRAP 0x1 ;  /* 0x000000040000795c */ /* 0x000fe20000300000 */
.L_x_18:
[----:B------:R-:W0:Y:S01]  /*1620*/  S2UR UR5, SR_CgaCtaId ;  /* 0x00000000000579c3 */ /* 0x000e220000008800 */
[----:B------:R-:W-:Y:S01]  /*1630*/  UMOV UR4, 0x400 ;  /* 0x0000040000047882 */ /* 0x000fe20000000000 */
[----:B---34-:R-:W-:Y:S02]  /*1640*/  IMAD.U32 R5, RZ, RZ, UR39 ;  /* 0x00000027ff057e24 */ /* 0x018fe4000f8e00ff */
[----:B--2---:R-:W-:-:S05]  /*1650*/  IMAD.U32 R3, RZ, RZ, UR38 ;  /* 0x00000026ff037e24 */ /* 0x004fca000f8e00ff */
[----:B------:R-:W-:Y:S01]  /*1660*/  SHF.L.U32 R3, R3, 0x1f, RZ ;  /* 0x0000001f03037819 */ /* 0x000fe200000006ff */
[----:B0-----:R-:W-:-:S06]  /*1670*/  ULEA UR4, UR5, UR4, 0x18 ;  /* 0x0000000405047291 */ /* 0x001fcc000f8ec03f */
[----:B------:R-:W-:-:S05]  /*1680*/  IMAD.U32 R0, RZ, RZ, UR4 ;  /* 0x00000004ff007e24 */ /* 0x000fca000f8e00ff */
[----:B------:R-:W-:-:S04]  /*1690*/  LEA R4, R5, R0, 0x3 ;  /* 0x0000000005047211 */ /* 0x000fc800078e18ff */
[----:B------:R0:W1:Y:S01]  /*16a0*/  SYNCS.PHASECHK.TRANS64.TRYWAIT P1, [R4+URZ], R3 ;  /* 0x00000003040075a7 */ /* 0x000062000802017f */
[----:B------:R-:W-:Y:S05]  /*16b0*/  @!P0 BRA `(.L_x_19) ;  /* 0x0000000000048947 */ /* 0x000fea0003800000 */
[----:B------:R-:W-:Y:S01]  /*16c0*/  BPT.TRAP 0x1 ;  /* 0x000000040000795c */ /* 0x000fe20000300000 */
.L_x_19:
[----:B-1----:R-:W-:Y:S05]  /*16d0*/  @P1 BRA `(.L_x_20) ;  /* 0x0000000000081947 */ /* 0x002fea0003800000 */
[----:B------:R-:W1:Y:S02]  /*16e0*/  SYNCS.PHASECHK.TRANS64.TRYWAIT P1, [R4+URZ], R3 ;  /* 0x00000003040075a7 */ /* 0x000e64000802017f */
[----:B-1----:R-:W-:Y:S05]  /*16f0*/  @!P1 BRA `(.L_x_21) ;  /* 0x000001a000f89947 */ /* 0x002fea0003800000 */
.L_x_20:
[----:B------:R-:W-:-:S04]  /*1700*/  UISETP.LT.AND UP0, UPT, UR44, 0x1, UPT ;  /* 0x000000012c00788c */ /* 0x000fc8000bf01270 */
[----:B------:R-:W-:-:S06]  /*1710*/  USEL UR4, UR44, 0x1, UP0 ;  /* 0x000000012c047887 */ /* 0x000fcc0008000000 */
[----:B01----:R-:W-:Y:S01]  /*1720*/  IMAD.U32 R3, RZ, RZ, UR4 ;  /* 0x00000004ff037e24 */ /* 0x003fe2000f8e00ff */
[----:B------:R-:W-:Y:S05]  /*1730*/  WARPSYNC.ALL ;  /* 0x0000000000007948 */ /* 0x000fea0003800000 */
[----:B------:R-:W-:-:S04]  /*1740*/  IADD3 R3, -R3, UR44, RZ ;  /* 0x0000002c03037c10 */ /* 0x000fc8000fffe1ff */
[----:B------:R-:W-:Y:S02]  /*1750*/  ISETP.GE.AND P1, PT, R3, 0x1, PT ;  /* 0x000000010300780c */ /* 0x000fe40003f26270 */
[----:B------:R-:W-:Y:S01]  /*1760*/  R2UR UR4, R0 ;  /* 0x00000000000472ca */ /* 0x000fe200000e0000 */
[----:B------:R-:W-:Y:S01]  /*1770*/  WARPGROUP.ARRIVE ;  /* 0x00000000000079c5 */ /* 0x000fe20000000000 */
[----:B------:R-:W-:Y:S01]  /*1780*/  UMOV UR9, 0x40000040 ;  /* 0x4000004000097882 */ /* 0x000fe20000000000 */
[----:B------:R-:W-:Y:S01]  /*1790*/  UMOV UR11, 0x40000040 ;  /* 0x40000040000b7882 */ /* 0x000fe20000000000 */
[----:B------:R-:W-:Y:S04]  /*17a0*/  STL [R1+0x2c8], R17 ;  /* 0x0002c81101007387 */ /* 0x000fe80000100800 */
[----:B-----5:R-:W-:Y:S04]  /*17b0*/  STL [R1+0x2c4], R16 ;  /* 0x0002c41001007387 */ /* 0x020fe80000100800 */
[----:B------:R0:W-:Y:S01]  /*17c0*/  STL [R1+0x2c0], R3 ;  /* 0x0002c00301007387 */ /* 0x0001e20000100800 */
[----:B------:R-:W-:-:S03]  /*17d0*/  UIADD3 UR4, UR4, 0x18100, URZ ;  /* 0x0001810004047890 */ /* 0x000fc6000fffe03f */
[----:B------:R1:W-:Y:S01]  /*17e0*/  STL [R1+0x2bc], R2 ;  /* 0x0002bc0201007387 */ /* 0x0003e20000100800 */
[----:B------:R-:W-:-:S03]  /*17f0*/  USHF.R.U32.HI UR4, URZ, 0x4, UR4 ;  /* 0x000000043f047899 */ /* 0x000fc60008011604 */
[----:B------:R2:W-:Y:S01]  /*1800*/  STL [R1+0x2cc], R0 ;  /* 0x0002cc0001007387 */ /* 0x0005e20000100800 */
[----:B------:R-:W-:Y:S02]  /*1810*/  ULOP3.LUT UR5, UR4, 0x3fff, URZ, 0xc0, !UPT ;  /* 0x00003fff04057892 */ /* 0x000fe4000f8ec03f */
[----:B------:R-:W-:Y:S02]  /*1820*/  ULOP3.LUT UR4, UR46, 0x10000, URZ, 0xfc, !UPT ;  /* 0x000100002e047892 */ /* 0x000fe4000f8efc3f */
[----:B------:R-:W-:Y:S02]  /*1830*/  ULOP3.LUT UR5, UR5, 0x10000, URZ, 0xfc, !UPT ;  /* 0x0001000005057892 */ /* 0x000fe4000f8efc3f */
[----:B------:R-:W-:Y:S02]  /*1840*/  ULEA UR6, UR39, UR4, 0xb ;  /* 0x0000000427067291 */ /* 0x000fe4000f8e583f */
[----:B------:R-:W-:-:S05]  /*1850*/  ULEA UR7, UR39, UR5, 0xb ;  /* 0x0000000527077291 */ /* 0x000fca000f8e583f */
[----:B------:R-:W-:Y:S02]  /*1860*/  UMOV UR8, UR6 ;  /* 0x0000000600087c82 */ /* 0x000fe40008000000 */
[----:B------:R-:W-:Y:S02]  /*1870*/  UMOV UR10, UR7 ;  /* 0x00000007000a7c82 */ /* 0x000fe40008000000 */
[----:B------:R-:W-:Y:S01]  /*1880*/  HGMMA.64x256x16.F32.BF16 R24, gdesc[UR8], RZ, !UPT, gsb0 ;  /* 0x03e00000081879f0 */ /* 0x000fe2000c0018ff */
[----:B------:R-:W-:Y:S01]  /*1890*/  UIADD3 UR8, UR6, 0x400, URZ ;  /* 0x0000040006087890 */ /* 0x000fe2000fffe03f */
[----:B------:R-:W-:Y:S01]  /*18a0*/  UMOV UR9, 0x40000040 ;  /* 0x4000004000097882 */ /* 0x000fe20000000000 */
[----:B------:R-:W-:Y:S02]  /*18b0*/  WARPGROUP.DEPBAR.LE gsb0, 0x0 ;  /* 0x00008000000079c5 */ /* 0x000fe40000010000 */
[----:B------:R-:W-:Y:S01]  /*18c0*/  STL.64 [R1], R24 ;  /* 0x0000001801007387 */ /* 0x000fe20000100a00 */
[----:B------:R-:W-:Y:S01]  /*18d0*/  IMAD.MOV.U32 R235, RZ, RZ, R46 ;  /* 0x000000ffffeb7224 */ /* 0x000fe200078e002e */
[----:B------:R-:W-:Y:S01]  /*18e0*/  MOV R232, R49 ;  /* 0x0000003100e87202 */ /* 0x000fe20000000f00 */
[----:B------:R-:W-:Y:S01]  /*18f0*/  IMAD.MOV.U32 R234, RZ, RZ, R47 ;  /* 0x000000ffffea7224 */ /* 0x000fe200078e002f */
[----:B------:R-:W-:Y:S01]  /*1900*/  STL.64 [R1+0x8], R26 ;  /* 0x0000081a01007387 */ /* 0x000fe20000100a00 */
        /* <DEDUP_REMOVED lines=55> */
[----:B0-----:R-:W-:Y:S01]  /*1c80*/  MOV R3, R149 ;  /* 0x0000009500037202 */ /* 0x001fe20000000f00 */
[----:B------:R-:W-:Y:S01]  /*1c90*/  IMAD.MOV.U32 R167, RZ, RZ, R83 ;  /* 0x000000ffffa77224 */ /* 0x000fe200078e0053 */
[----:B------:R0:W-:Y:S01]  /*1ca0*/  STL.64 [R1+0x50], R44 ;  /* 0x0000502c01007387 */ /* 0x0001e20000100a00 */
[----:B------:R-:W-:-:S02]  /*1cb0*/  IMAD.MOV.U32 R169, RZ, RZ, R85 ;  /* 0x000000ffffa97224 */ /* 0x000fc400078e0055 */
[----:B------:R-:W-:Y:S01]  /*1cc0*/  IMAD.MOV.U32 R170, RZ, RZ, R86 ;  /* 0x000000ffffaa7224 */ /* 0x000fe200078e0056 */
[----:B------:R-:W-:Y:S01]  /*1cd0*/  STL [R1+0x580], R152 ;  /* 0x0005809801007387 */ /* 0x000fe20000100800 */
[----:B------:R-:W-:Y:S02]  /*1ce0*/  IMAD.MOV.U32 R171, RZ, RZ, R87 ;  /* 0x000000ffffab7224 */ /* 0x000fe400078e0057 */
[----:B------:R-:W-:Y:S02]  /*1cf0*/  IMAD.MOV.U32 R172, RZ, RZ, R88 ;  /* 0x000000ffffac7224 */ /* 0x000fe400078e0058 */
[----:B------:R-:W-:Y:S02]  /*1d00*/  IMAD.MOV.U32 R174, RZ, RZ, R90 ;  /* 0x000000ffffae7224 */ /* 0x000fe400078e005a */
[----:B------:R-:W-:Y:S02]  /*1d10*/  IMAD.MOV.U32 R175, RZ, RZ, R91 ;  /* 0x000000ffffaf7224 */ /* 0x000fe400078e005b */
[----:B------:R-:W-:-:S02]  /*1d20*/  IMAD.MOV.U32 R176, RZ, RZ, R92 ;  /* 0x000000ffffb07224 */ /* 0x000fc400078e005c */
[----:B------:R-:W-:Y:S02]  /*1d30*/  IMAD.MOV.U32 R177, RZ, RZ, R93 ;  /* 0x000000ffffb17224 */ /* 0x000fe400078e005d */
        /* <DEDUP_REMOVED lines=44> */
[----:B-1----:R-:W-:Y:S02]  /*2000*/  IMAD.MOV.U32 R2, RZ, RZ, R150 ;  /* 0x000000ffff027224 */ /* 0x002fe400078e0096 */
[----:B--2---:R-:W-:Y:S02]  /*2010*/  IMAD.MOV.U32 R0, RZ, RZ, R151 ;  /* 0x000000ffff007224 */ /* 0x004fe400078e0097 */
[----:B0-----:R-:W-:-:S06]  /*2020*/  WARPGROUP.ARRIVE ;  /* 0x00000000000079c5 */ /* 0x001fcc0000000000 */
[----:B------:R-:W-:Y:S03]  /*2030*/  HGMMA.64x256x16.F32.BF16 R24, gdesc[UR8], RZ, !UPT, gsb0 ;  /* 0x03e00000081879f0 */ /* 0x000fe6000c0018ff */
[----:B------:R-:W-:Y:S02]  /*2040*/  WARPGROUP.DEPBAR.LE gsb0, 0x0 ;  /* 0x00008000000079c5 */ /* 0x000fe40000010000 */
[----:B------:R-:W-:Y:S04]  /*2050*/  STL.64 [R1+0x578], R150 ;  /* 0x0005789601007387 */ /* 0x000fe80000100a00 */
        /* <DEDUP_REMOVED lines=20> */
[----:B------:R0:W-:Y:S04]  /*21a0*/  STL.64 [R1+0x4d0], R108 ;  /* 0x0004d06c01007387 */ /* 0x0001e80000100a00 */
[----:B0-----:R-:W2:Y:S04]  /*21b0*/  LDL.LU R108, [R1] ;  /* 0x00000000016c7983 */ /* 0x001ea80000300800 */
[----:B------:R-:W2:Y:S04]  /*21c0*/  LDL.LU R109, [R1+0x4] ;  /* 0x00000400016d7983 */ /* 0x000ea80000300800 */
        /* <DEDUP_REMOVED lines=19> */
[----:B------:R-:W2:Y:S01]  /*2300*/  LDL.LU R129, [R1+0x54] ;  /* 0x0000540001817983 */ /* 0x000ea20000300800 */
        /* <DEDUP_REMOVED lines=15> */
[----:B------:R-:W-:Y:S01]  /*2400*/  UIADD3 UR8, UR6, 0x2, URZ ;  /* 0x0000000206087890 */ /* 0x000fe2000fffe03f */
[----:B------:R-:W-:Y:S01]  /*2410*/  IMAD.MOV.U32 R140, RZ, RZ, R225 ;  /* 0x000000ffff8c7224 */ /* 0x000fe200078e00e1 */
[----:B------:R-:W-:Y:S01]  /*2420*/  UIADD3 UR10, UR7, 0x2, URZ ;  /* 0x00000002070a7890 */ /* 0x000fe2000fffe03f */
[----:B------:R-:W-:Y:S01]  /*2430*/  IMAD.MOV.U32 R141, RZ, RZ, R224 ;  /* 0x000000ffff8d7224 */ /* 0x000fe200078e00e0 */
[----:B------:R-:W-:Y:S01]  /*2440*/  UMOV UR9, 0x40000040 ;  /* 0x4000004000097882 */ /* 0x000fe20000000000 */
[----:B------:R-:W-:Y:S01]  /*2450*/  IMAD.MOV.U32 R143, RZ, RZ, R222 ;  /* 0x000000ffff8f7224 */ /* 0x000fe200078e00de */
[----:B------:R-:W-:Y:S01]  /*2460*/  MOV R222, R14 ;  /* 0x0000000e00de7202 */ /* 0x000fe20000000f00 */
[----:B------:R-:W-:Y:S01]  /*2470*/  IMAD.MOV.U32 R144, RZ, RZ, R221 ;  /* 0x000000ffff907224 */ /* 0x000fe200078e00dd */
[----:B------:R-:W-:Y:S01]  /*2480*/  UMOV UR11, 0x40000040 ;  /* 0x40000040000b7882 */ /* 0x000fe20000000000 */
[----:B------:R-:W-:-:S02]  /*2490*/  IMAD.MOV.U32 R145, RZ, RZ, R220 ;  /* 0x000000ffff917224 */ /* 0x000fc400078e00dc */
[----:B------:R-:W-:Y:S02]  /*24a0*/  IMAD.MOV.U32 R146, RZ, RZ, R219 ;  /* 0x000000ffff927224 */ /* 0x000fe400078e00db */
[----:B------:R-:W-:Y:S01]  /*24b0*/  IMAD.MOV.U32 R148, RZ, RZ, R217 ;  /* 0x000000ffff947224 */ /* 0x000fe200078e00d9 */
[----:B------:R-:W-:Y:S01]  /*24c0*/  MOV R217, R19 ;  /* 0x0000001300d97202 */ /* 0x000fe20000000f00 */
        /* <DEDUP_REMOVED lines=21> */
[----:B------:R-:W-:-:S06]  /*2620*/  IMAD.MOV.U32 R235, RZ, RZ, R0 ;  /* 0x000000ffffeb7224 */ /* 0x000fcc00078e0000 */
[----:B--2---:R-:W-:-:S06]  /*2630*/  WARPGROUP.ARRIVE ;  /* 0x00000000000079c5 */ /* 0x004fcc0000000000 */
[----:B------:R-:W-:Y:S03]  /*2640*/  HGMMA.64x256x16.F32.BF16 R108, gdesc[UR8], R108, gsb0 ;  /* 0x03e00000086c79f0 */ /* 0x000fe6000800186c */
[----:B------:R-:W-:Y:S02]  /*2650*/  WARPGROUP.DEPBAR.LE gsb0, 0x0 ;  /* 0x00008000000079c5 */ /* 0x000fe40000010000 */
[----:B------:R-:W-:Y:S04]  /*2660*/  STL.64 [R1], R108 ;  /* 0x0000006c01007387 */ /* 0x000fe80000100a00 */
        /* <DEDUP_REMOVED lines=63> */
[----:B0-----:R-:W2:Y:S04]  /*2a60*/  LDL.LU R152, [R1+0x580] ;  /* 0x0005800001987983 */ /* 0x001ea80000300800 */
[----:B------:R-:W3:Y:S04]  /*2a70*/  LDL.LU.64 R150, [R1+0x578] ;  /* 0x0005780001967983 */ /* 0x000ee80000300a00 */
        /* <DEDUP_REMOVED lines=20> */
[----:B------:R-:W3:Y:S01]  /*2bc0*/  LDL.LU.64 R108, [R1+0x4d0] ;  /* 0x0004d000016c7983 */ /* 0x000ee20000300a00 */
[----:B------:R-:W-:Y:S01]  /*2bd0*/  UIADD3 UR8, UR6, 0x402, URZ ;  /* 0x0000040206087890 */ /* 0x000fe2000fffe03f */
[----:B------:R-:W-:Y:S01]  /*2be0*/  UMOV UR9, 0x40000040 ;  /* 0x4000004000097882 */ /* 0x000fe20000000000 */
[----:B---3--:R-:W-:-:S07]  /*2bf0*/  WARPGROUP.ARRIVE ;  /* 0x00000000000079c5 */ /* 0x008fce0000000000 */
[----:B------:R-:W-:Y:S03]  /*2c00*/  HGMMA.64x256x16.F32.BF16 R24, gdesc[UR8], R24, gsb0 ;  /* 0x03e00000081879f0 */ /* 0x000fe60008001818 */
        /* <DEDUP_REMOVED lines=65> */
[----:B0-----:R-:W3:Y:S04]  /*3020*/  LDL.LU.64 R24, [R1] ;  /* 0x0000000001187983 */ /* 0x001ee80000300a00 */
        /* <DEDUP_REMOVED lines=63> */
[----:B------:R-:W-:-:S02]  /*3420*/  UIADD3 UR8, UR6, 0x4, URZ ;  /* 0x0000000406087890 */ /* 0x000fc4000fffe03f */
[----:B------:R-:W-:Y:S01]  /*3430*/  UIADD3 UR10, UR7, 0x4, URZ ;  /* 0x00000004070a7890 */ /* 0x000fe2000fffe03f */
[----:B------:R-:W-:Y:S01]  /*3440*/  UMOV UR9, 0x40000040 ;  /* 0x4000004000097882 */ /* 0x000fe20000000000 */
[----:B------:R-:W-:Y:S01]  /*3450*/  UMOV UR11, 0x40000040 ;  /* 0x40000040000b7882 */ /* 0x000fe20000000000 */
[----:B---3--:R-:W-:-:S06]  /*3460*/  WARPGROUP.ARRIVE ;  /* 0x00000000000079c5 */ /* 0x008fcc0000000000 */
[----:B------:R-:W-:Y:S03]  /*3470*/  HGMMA.64x256x16.F32.BF16 R24, gdesc[UR8], R24, gsb0 ;  /* 0x03e00000081879f0 */ /* 0x000fe60008001818 */
        /* <DEDUP_REMOVED lines=41> */
[----:B------:R0:W-:Y:S01]  /*3710*/  STL.64 [R1+0x50], R44 ;  /* 0x0000502c01007387 */ /* 0x0001e20000100a00 */
[----:B------:R-:W-:Y:S01]  /*3720*/  IMAD.MOV.U32 R210, RZ, RZ, R126 ;  /* 0x000000ffffd27224 */ /* 0x000fe200078e007e */
[----:B------:R-:W-:Y:S01]  /*3730*/  MOV R181, R97 ;  /* 0x0000006100b57202 */ /* 0x000fe20000000f00 */
[----:B------:R-:W-:Y:S01]  /*3740*/  IMAD.MOV.U32 R208, RZ, RZ, R124 ;  /* 0x000000ffffd07224 */ /* 0x000fe200078e007c */
[----:B------:R-:W3:Y:S01]  /*3750*/  LDL.LU.64 R150, [R1+0x4c8] ;  /* 0x0004c80001967983 */ /* 0x000ee20000300a00 */
        /* <DEDUP_REMOVED lines=40> */
[----:B------:R-:W-:-:S02]  /*39e0*/  IMAD.MOV.U32 R182, RZ, RZ, R98 ;  /* 0x000000ffffb67224 */ /* 0x000fc400078e0062 */
[----:B------:R-:W-:Y:S01]  /*39f0*/  IMAD.MOV.U32 R183, RZ, RZ, R99 ;  /* 0x000000ffffb77224 */ /* 0x000fe200078e0063 */
[----:B------:R-:W3:Y:S01]  /*3a00*/  LDL.LU.64 R128, [R1+0x470] ;  /* 0x0004700001807983 */ /* 0x000ee20000300a00 */
[----:B------:R-:W-:Y:S02]  /*3a10*/  IMAD.MOV.U32 R180, RZ, RZ, R96 ;  /* 0x000000ffffb47224 */ /* 0x000fe400078e0060 */
[----:B------:R-:W-:Y:S01]  /*3a20*/  IMAD.MOV.U32 R178, RZ, RZ, R94 ;  /* 0x000000ffffb27224 */ /* 0x000fe200078e005e */
[----:B------:R-:W3:Y:S01]  /*3a30*/  LDL.LU.64 R126, [R1+0x468] ;  /* 0x00046800017e7983 */ /* 0x000ee20000300a00 */
[----:B------:R-:W-:Y:S02]  /*3a40*/  IMAD.MOV.U32 R179, RZ, RZ, R95 ;  /* 0x000000ffffb37224 */ /* 0x000fe400078e005f */
        /* <DEDUP_REMOVED lines=56> */
[----:B------:R-:W-:-:S03]  /*3dd0*/  IMAD.MOV.U32 R0, RZ, RZ, R46 ;  /* 0x000000ffff007224 */ /* 0x000fc600078e002e */
        /* <DEDUP_REMOVED lines=21> */
[----:B0-----:R-:W3:Y:S04]  /*3f30*/  LDL.LU.64 R44, [R1+0x320] ;  /* 0x00032000012c7983 */ /* 0x001ee80000300a00 */
        /* <DEDUP_REMOVED lines=11> */
[----:B------:R-:W-:-:S02]  /*3ff0*/  UMOV UR9, 0x40000040 ;  /* 0x4000004000097882 */ /* 0x000fc40000000000 */
[----:B--2---:R-:W-:Y:S01]  /*4000*/  STL [R1+0x2b8], R152 ;  /* 0x0002b89801007387 */ /* 0x004fe20000100800 */
[----:B---3--:R-:W-:-:S06]  /*4010*/  WARPGROUP.ARRIVE ;  /* 0x00000000000079c5 */ /* 0x008fcc0000000000 */
        /* <DEDUP_REMOVED lines=63> */
[----:B------:R-:W-:-:S02]  /*4410*/  IMAD.MOV.U32 R146, RZ, RZ, R224 ;  /* 0x000000ffff927224 */ /* 0x000fc400078e00e0 */
[----:B------:R-:W-:Y:S01]  /*4420*/  IMAD.MOV.U32 R152, RZ, RZ, R218 ;  /* 0x000000ffff987224 */ /* 0x000fe200078e00da */
[----:B------:R-:W-:Y:S01]  /*4430*/  UIADD3 UR8, UR6, 0x6, URZ ;  /* 0x0000000606087890 */ /* 0x000fe2000fffe03f */
[----:B------:R-:W-:Y:S01]  /*4440*/  IMAD.MOV.U32 R147, RZ, RZ, R223 ;  /* 0x000000ffff937224 */ /* 0x000fe200078e00df */
[----:B------:R-:W-:Y:S01]  /*4450*/  UIADD3 UR10, UR7, 0x6, URZ ;  /* 0x00000006070a7890 */ /* 0x000fe2000fffe03f */
[----:B------:R-:W-:Y:S01]  /*4460*/  IMAD.MOV.U32 R148, RZ, RZ, R222 ;  /* 0x000000ffff947224 */ /* 0x000fe200078e00de */
[----:B------:R-:W-:Y:S01]  /*4470*/  UMOV UR9, 0x40000040 ;  /* 0x4000004000097882 */ /* 0x000fe20000000000 */
[----:B------:R-:W-:Y:S01]  /*4480*/  IMAD.MOV.U32 R149, RZ, RZ, R221 ;  /* 0x000000ffff957224 */ /* 0x000fe200078e00dd */
[----:B------:R-:W-:Y:S01]  /*4490*/  UMOV UR11, 0x40000040 ;  /* 0x40000040000b7882 */ /* 0x000fe20000000000 */
[----:B------:R-:W-:Y:S01]  /*44a0*/  IMAD.MOV.U32 R151, RZ, RZ, R219 ;  /* 0x000000ffff977224 */ /* 0x000fe200078e00db */
[----:B------:R0:W5:Y:S01]  /*44b0*/  LDL.LU R0, [R1+0x2cc] ;  /* 0x0002cc0001007983 */ /* 0x0001620000300800 */
[----:B------:R-:W-:-:S02]  /*44c0*/  IMAD.MOV.U32 R131, RZ, RZ, R17 ;  /* 0x000000ffff837224 */ /* 0x000fc400078e0011 */
[----:B------:R-:W-:Y:S01]  /*44d0*/  IMAD.MOV.U32 R132, RZ, RZ, R16 ;  /* 0x000000ffff847224 */ /* 0x000fe200078e0010 */
[----:B------:R0:W5:Y:S01]  /*44e0*/  LDL.LU R17, [R1+0x2c8] ;  /* 0x0002c80001117983 */ /* 0x0001620000300800 */
[----:B------:R-:W-:Y:S02]  /*44f0*/  IMAD.MOV.U32 R133, RZ, RZ, R3 ;  /* 0x000000ffff857224 */ /* 0x000fe400078e0003 */
[----:B------:R-:W-:Y:S01]  /*4500*/  IMAD.MOV.U32 R134, RZ, RZ, R2 ;  /* 0x000000ffff867224 */ /* 0x000fe200078e0002 */
[----:B------:R0:W5:Y:S01]  /*4510*/  LDL.LU R16, [R1+0x2c4] ;  /* 0x0002c40001107983 */ /* 0x0001620000300800 */
[----:B------:R-:W-:Y:S02]  /*4520*/  IMAD.MOV.U32 R218, RZ, RZ, R23 ;  /* 0x000000ffffda7224 */ /* 0x000fe400078e0017 */
[----:B------:R-:W-:Y:S01]  /*4530*/  IMAD.MOV.U32 R219, RZ, RZ, R22 ;  /* 0x000000ffffdb7224 */ /* 0x000fe200078e0016 */
[----:B------:R0:W5:Y:S01]  /*4540*/  LDL.LU R3, [R1+0x2c0] ;  /* 0x0002c00001037983 */ /* 0x0001620000300800 */
[----:B------:R-:W-:-:S02]  /*4550*/  IMAD.MOV.U32 R221, RZ, RZ, R20 ;  /* 0x000000ffffdd7224 */ /* 0x000fc400078e0014 */
[----:B------:R-:W-:Y:S01]  /*4560*/  IMAD.MOV.U32 R222, RZ, RZ, R19 ;  /* 0x000000ffffde7224 */ /* 0x000fe200078e0013 */
[----:B------:R0:W5:Y:S01]  /*4570*/  LDL.LU R2, [R1+0x2bc] ;  /* 0x0002bc0001027983 */ /* 0x0001620000300800 */
        /* <DEDUP_REMOVED lines=77> */
[----:B-1----:R0:W5:Y:S04]  /*4a50*/  LDL.LU R152, [R1+0x2b8] ;  /* 0x0002b80001987983 */ /* 0x0021680000300800 */
[----:B------:R-:W2:Y:S04]  /*4a60*/  LDL.LU.64 R150, [R1+0x2b0] ;  /* 0x0002b00001967983 */ /* 0x000ea80000300a00 */
        /* <DEDUP_REMOVED lines=20> */
[----:B------:R-:W2:Y:S01]  /*4bb0*/  LDL.LU.64 R108, [R1+0x208] ;  /* 0x00020800016c7983 */ /* 0x000ea20000300a00 */
[----:B------:R-:W-:Y:S01]  /*4bc0*/  UIADD3 UR8, UR6, 0x406, URZ ;  /* 0x0000040606087890 */ /* 0x000fe2000fffe03f */
[----:B------:R-:W-:Y:S01]  /*4bd0*/  UMOV UR9, 0x40000040 ;  /* 0x4000004000097882 */ /* 0x000fe20000000000 */
[----:B--2---:R-:W-:-:S07]  /*4be0*/  WARPGROUP.ARRIVE ;  /* 0x00000000000079c5 */ /* 0x004fce0000000000 */
[----:B------:R-:W-:Y:S03]  /*4bf0*/  HGMMA.64x256x16.F32.BF16 R24, gdesc[UR8], R24, gsb0 ;  /* 0x03e00000081879f0 */ /* 0x000fe60008001818 */
[----:B------:R-:W-:Y:S02]  /*4c00*/  WARPGROUP.DEPBAR.LE gsb0, 0x0 ;  /* 0x00008000000079c5 */ /* 0x000fe40000010000 */
[----:B0-----:R-:W-:Y:S05]  /*4c10*/  @!P1 BRA `(.L_x_22) ;  /* 0x0000004000d09947 */ /* 0x001fea0003800000 */
[----:B------:R-:W-:Y:S01]  /*4c20*/  UIADD3 UR7, UR39, 0x1, URZ ;  /* 0x0000000127077890 */ /* 0x000fe2000fffe03f */
[----:B-----5:R-:W-:Y:S01]  /*4c30*/  R2UR UR6, R3 ;  /* 0x00000000030672ca */ /* 0x020fe200000e0000 */
[----:B------:R-:W-:Y:S02]  /*4c40*/  UMOV UR12, UR39 ;  /* 0x00000027000c7c82 */ /* 0x000fe40008000000 */
[----:B------:R-:W-:-:S04]  /*4c50*/  UISETP.NE.AND UP0, UPT, UR7, 0x3, UPT ;  /* 0x000000030700788c */ /* 0x000fc8000bf05270 */
[----:B------:R-:W-:Y:S02]  /*4c60*/  USEL UR8, URZ, 0x1, UP0 ;  /* 0x000000013f087887 */ /* 0x000fe40008000000 */
[----:B------:R-:W-:Y:S02]  /*4c70*/  USEL UR7, UR7, URZ, UP0 ;  /* 0x0000003f07077287 */ /* 0x000fe40008000000 */
[----:B------:R-:W-:-:S06]  /*4c80*/  ULOP3.LUT UR8, UR38, UR8, URZ, 0x3c, !UPT ;  /* 0x0000000826087292 */ /* 0x000fcc000f8e3c3f */
[----:B------:R-:W-:-:S07]  /*4c90*/  IMAD.U32 R3, RZ, RZ, UR8 ;  /* 0x00000008ff037e24 */ /* 0x000fce000f8e00ff */
.L_x_29:
[----:B------:R-:W-:Y:S05]  /*4ca0*/  @!P0 BRA `(.L_x_23) ;  /* 0x0000000000048947 */ /* 0x000fea0003800000 */
[----:B------:R-:W-:Y:S01]  /*4cb0*/  BPT.TRAP 0x1 ;  /* 0x000000040000795c */ /* 0x000fe20000300000 */
.L_x_23:
[----:B------:R-:W0:Y:S01]  /*4cc0*/  S2UR UR9, SR_CgaCtaId ;  /* 0x00000000000979c3 */ /* 0x000e220000008800 */
[----:B------:R-:W-:Y:S01]  /*4cd0*/  UMOV UR8, 0x400 ;  /* 0x0000040000087882 */ /* 0x000fe20000000000 */
[----:B------:R-:W-:Y:S01]  /*4ce0*/  IMAD.U32 R4, RZ, RZ, UR7 ;  /* 0x00000007ff047e24 */ /* 0x000fe2000f8e00ff */
[----:B------:R-:W-:Y:S01]  /*4cf0*/  SHF.L.U32 R5, R3, 0x1f, RZ ;  /* 0x0000001f03057819 */ /* 0x000fe200000006ff */
[----:B0-----:R-:W-:-:S06]  /*4d00*/  ULEA UR8, UR9, UR8, 0x18 ;  /* 0x0000000809087291 */ /* 0x001fcc000f8ec03f */
[----:B------:R-:W-:-:S04]  /*4d10*/  IMAD.U32 R0, RZ, RZ, UR8 ;  /* 0x00000008ff007e24 */ /* 0x000fc8000f8e00ff */
[----:B------:R-:W-:-:S04]  /*4d20*/  IMAD R4, R4, 0x8, R0 ;  /* 0x0000000804047824 */ /* 0x000fc800078e0200 */
[----:B------:R0:W1:Y:S01]  /*4d30*/  SYNCS.PHASECHK.TRANS64.TRYWAIT P1, [R4+URZ], R5 ;  /* 0x00000005040075a7 */ /* 0x000062000802017f */
[----:B------:R-:W-:Y:S05]  /*4d40*/  @!P0 BRA `(.L_x_24) ;  /* 0x0000000000048947 */ /* 0x000fea0003800000 */
[----:B------:R-:W-:Y:S01]  /*4d50*/  BPT.TRAP 0x1 ;  /* 0x000000040000795c */ /* 0x000fe20000300000 */
.L_x_24:
[----:B-1----:R-:W-:Y:S05]  /*4d60*/  @P1 BRA `(.L_x_25) ;  /* 0x0000000000081947 */ /* 0x002fea0003800000 */
[----:B------:R-:W1:Y:S02]  /*4d70*/  SYNCS.PHASECHK.TRANS64.TRYWAIT P1, [R4+URZ], R5 ;  /* 0x00000005040075a7 */ /* 0x000e64000802017f */
[----:B-1----:R-:W-:Y:S05]  /*4d80*/  @!P1 BRA `(.L_x_26) ;  /* 0x0000016c00689947 */ /* 0x002fea0003800000 */
.L_x_25:
        /* <DEDUP_REMOVED lines=64> */
[----:B--2---:R-:W2:Y:S04]  /*5190*/  LDL.LU.64 R24, [R1] ;  /* 0x0000000001187983 */ /* 0x004ea80000300a00 */
        /* <DEDUP_REMOVED lines=63> */
[----:B------:R-:W-:-:S02]  /*5590*/  ULEA UR13, UR7, UR4, 0xb ;  /* 0x00000004070d7291 */ /* 0x000fc4000f8e583f */
[----:B------:R-:W-:Y:S01]  /*55a0*/  ULEA UR14, UR7, UR5, 0xb ;  /* 0x00000005070e7291 */ /* 0x000fe2000f8e583f */
[----:B------:R-:W-:Y:S01]  /*55b0*/  STL [R1+0x2cc], R17 ;  /* 0x0002cc1101007387 */ /* 0x000fe20000100800 */
[----:B------:R-:W-:Y:S01]  /*55c0*/  UMOV UR9, 0x40000040 ;  /* 0x4000004000097882 */ /* 0x000fe20000000000 */
[----:B------:R-:W-:Y:S02]  /*55d0*/  UMOV UR11, 0x40000040 ;  /* 0x40000040000b7882 */ /* 0x000fe40000000000 */
[----:B------:R-:W-:Y:S01]  /*55e0*/  UMOV UR8, UR13 ;  /* 0x0000000d00087c82 */ /* 0x000fe20008000000 */
[----:B------:R-:W-:Y:S01]  /*55f0*/  STL [R1+0x2c8], R16 ;  /* 0x0002c81001007387 */ /* 0x000fe20000100800 */
[----:B------:R-:W-:-:S03]  /*5600*/  UMOV UR10, UR14 ;  /* 0x0000000e000a7c82 */ /* 0x000fc60008000000 */
[----:B------:R-:W-:Y:S04]  /*5610*/  STL [R1+0x2c4], R3 ;  /* 0x0002c40301007387 */ /* 0x000fe80000100800 */
[----:B------:R3:W-:Y:S04]  /*5620*/  STL [R1+0x2c0], R2 ;  /* 0x0002c00201007387 */ /* 0x0007e80000100800 */
[----:B------:R4:W-:Y:S01]  /*5630*/  STL [R1+0x2bc], R0 ;  /* 0x0002bc0001007387 */ /* 0x0009e20000100800 */
[----:B--2---:R-:W-:-:S06]  /*5640*/  WARPGROUP.ARRIVE ;  /* 0x00000000000079c5 */ /* 0x004fcc0000000000 */
[----:B------:R-:W-:Y:S03]  /*5650*/  HGMMA.64x256x16.F32.BF16 R24, gdesc[UR8], R24, gsb0 ;  /* 0x03e00000081879f0 */ /* 0x000fe60008001818 */
[----:B------:R-:W-:Y:S02]  /*5660*/  WARPGROUP.DEPBAR.LE gsb0, 0x0 ;  /* 0x00008000000079c5 */ /* 0x000fe40000010000 */
[----:B------:R-:W-:Y:S01]  /*5670*/  STL.64 [R1], R24 ;  /* 0x0000001801007387 */ /* 0x000fe20000100a00 */
[----:B---3--:R-:W-:Y:S01]  /*5680*/  IMAD.MOV.U32 R2, RZ, RZ, R150 ;  /* 0x000000ffff027224 */ /* 0x008fe200078e0096 */
[----:B----4-:R-:W-:Y:S01]  /*5690*/  MOV R0, R151 ;  /* 0x0000009700007202 */ /* 0x010fe20000000f00 */
[----:B01----:R-:W-:Y:S01]  /*56a0*/  IMAD.MOV.U32 R4, RZ, RZ, R148 ;  /* 0x000000ffff047224 */ /* 0x003fe200078e0094 */
        /* <DEDUP_REMOVED lines=40> */
[----:B------:R-:W2:Y:S01]  /*5930*/  LDL.LU.64 R150, [R1+0x780] ;  /* 0x0007800001967983 */ /* 0x000ea20000300a00 */
        /* <DEDUP_REMOVED lines=44> */
[----:B------:R-:W-:-:S02]  /*5c00*/  IMAD.MOV.U32 R178, RZ, RZ, R94 ;  /* 0x000000ffffb27224 */ /* 0x000fc400078e005e */
[----:B------:R-:W-:Y:S01]  /*5c10*/  IMAD.MOV.U32 R179, RZ, RZ, R95 ;  /* 0x000000ffffb37224 */ /* 0x000fe200078e005f */
[----:B------:R-:W2:Y:S01]  /*5c20*/  LDL.LU.64 R126, [R1+0x720] ;  /* 0x00072000017e7983 */ /* 0x000ea20000300a00 */
[----:B------:R-:W-:Y:S02]  /*5c30*/  IMAD.MOV.U32 R176, RZ, RZ, R92 ;  /* 0x000000ffffb07224 */ /* 0x000fe400078e005c */
[----:B------:R-:W-:Y:S01]  /*5c40*/  IMAD.MOV.U32 R177, RZ, RZ, R93 ;  /* 0x000000ffffb17224 */ /* 0x000fe200078e005d */
[----:B------:R-:W2:Y:S01]  /*5c50*/  LDL.LU.64 R124, [R1+0x718] ;  /* 0x00071800017c7983 */ /* 0x000ea20000300a00 */
[----:B------:R-:W-:Y:S02]  /*5c60*/  IMAD.MOV.U32 R174, RZ, RZ, R90 ;  /* 0x000000ffffae7224 */ /* 0x000fe400078e005a */
        /* <DEDUP_REMOVED lines=74> */
[----:B0-----:R-:W2:Y:S04]  /*6110*/  LDL.LU.64 R44, [R1+0x5d8] ;  /* 0x0005d800012c7983 */ /* 0x001ea80000300a00 */
        /* <DEDUP_REMOVED lines=11> */
[----:B------:R-:W-:-:S02]  /*61d0*/  UMOV UR9, 0x40000040 ;  /* 0x4000004000097882 */ /* 0x000fc40000000000 */
[----:B------:R-:W-:Y:S01]  /*61e0*/  STL [R1+0x580], R152 ;  /* 0x0005809801007387 */ /* 0x000fe20000100800 */
[----:B--2---:R-:W-:-:S06]  /*61f0*/  WARPGROUP.ARRIVE ;  /* 0x00000000000079c5 */ /* 0x004fcc0000000000 */
        /* <DEDUP_REMOVED lines=59> */
[----:B------:R-:W-:Y:S02]  /*65b0*/  IMAD.MOV.U32 R138, RZ, RZ, R227 ;  /* 0x000000ffff8a7224 */ /* 0x000fe400078e00e3 */
[----:B------:R-:W-:Y:S02]  /*65c0*/  IMAD.MOV.U32 R140, RZ, RZ, R225 ;  /* 0x000000ffff8c7224 */ /* 0x000fe400078e00e1 */
[----:B------:R-:W-:Y:S01]  /*65d0*/  IMAD.MOV.U32 R141, RZ, RZ, R224 ;  /* 0x000000ffff8d7224 */ /* 0x000fe200078e00e0 */
[----:B------:R-:W-:Y:S01]  /*65e0*/  MOV R224, R12 ;  /* 0x0000000c00e07202 */ /* 0x000fe20000000f00 */
[----:B------:R-:W-:Y:S02]  /*65f0*/  IMAD.MOV.U32 R142, RZ, RZ, R223 ;  /* 0x000000ffff8e7224 */ /* 0x000fe400078e00df */
[----:B------:R-:W-:Y:S02]  /*6600*/  IMAD.MOV.U32 R143, RZ, RZ, R222 ;  /* 0x000000ffff8f7224 */ /* 0x000fe400078e00de */
[----:B------:R-:W-:-:S02]  /*6610*/  IMAD.MOV.U32 R145, RZ, RZ, R220 ;  /* 0x000000ffff917224 */ /* 0x000fc400078e00dc */
[----:B------:R-:W-:Y:S01]  /*6620*/  IMAD.MOV.U32 R146, RZ, RZ, R219 ;  /* 0x000000ffff927224 */ /* 0x000fe200078e00db */
[----:B------:R-:W-:Y:S01]  /*6630*/  MOV R219, R17 ;  /* 0x0000001100db7202 */ /* 0x000fe20000000f00 */
[----:B------:R-:W-:Y:S02]  /*6640*/  IMAD.MOV.U32 R147, RZ, RZ, R218 ;  /* 0x000000ffff937224 */ /* 0x000fe400078e00da */
[----:B------:R-:W-:Y:S02]  /*6650*/  IMAD.MOV.U32 R148, RZ, RZ, R217 ;  /* 0x000000ffff947224 */ /* 0x000fe400078e00d9 */
[----:B------:R-:W-:Y:S02]  /*6660*/  IMAD.MOV.U32 R150, RZ, RZ, R215 ;  /* 0x000000ffff967224 */ /* 0x000fe400078e00d7 */
[----:B------:R-:W-:Y:S01]  /*6670*/  IMAD.MOV.U32 R151, RZ, RZ, R214 ;  /* 0x000000ffff977224 */ /* 0x000fe200078e00d6 */
[----:B------:R-:W-:Y:S01]  /*6680*/  MOV R214, R22 ;  /* 0x0000001600d67202 */ /* 0x000fe20000000f00 */
        /* <DEDUP_REMOVED lines=18> */
[----:B------:R-:W-:Y:S01]  /*67b0*/  IMAD.MOV.U32 R235, RZ, RZ, R0 ;  /* 0x000000ffffeb7224 */ /* 0x000fe200078e0000 */
[----:B------:R-:W-:-:S02]  /*67c0*/  UIADD3 UR8, UR13, 0x2, URZ ;  /* 0x000000020d087890 */ /* 0x000fc4000fffe03f */
[----:B------:R-:W-:Y:S01]  /*67d0*/  UIADD3 UR10, UR14, 0x2, URZ ;  /* 0x000000020e0a7890 */ /* 0x000fe2000fffe03f */
[----:B------:R-:W-:Y:S01]  /*67e0*/  UMOV UR9, 0x40000040 ;  /* 0x4000004000097882 */ /* 0x000fe20000000000 */
[----:B------:R-:W-:Y:S01]  /*67f0*/  UMOV UR11, 0x40000040 ;  /* 0x40000040000b7882 */ /* 0x000fe20000000000 */
        /* <DEDUP_REMOVED lines=236> */
[----:B------:R-:W-:Y:S01]  /*76c0*/  STL.64 [R1+0x30], R36 ;  /* 0x0000302401007387 */ /* 0x000fe20000100a00 */
[----:B------:R-:W-:-:S03]  /*76d0*/  IMAD.MOV.U32 R5, RZ, RZ, R150 ;  /* 0x000000ffff057224 */ /* 0x000fc600078e0096 */
[----:B------:R-:W-:Y:S01]  /*76e0*/  STL.64 [R1+0x38], R38 ;  /* 0x0000382601007387 */ /* 0x000fe20000100a00 */
[----:B------:R-:W-:-:S03]  /*76f0*/  IMAD.MOV.U32 R4, RZ, RZ, R151 ;  /* 0x000000ffff047224 */ /* 0x000fc600078e0097 */
[----:B------:R-:W-:Y:S01]  /*7700*/  STL.64 [R1+0x40], R40 ;  /* 0x0000402801007387 */ /* 0x000fe20000100a00 */
[----:B------:R-:W-:Y:S01]  /*7710*/  IMAD.MOV.U32 R7, RZ, RZ, R148 ;  /* 0x000000ffff077224 */ /* 0x000fe200078e0094 */
[----:B------:R-:W-:Y:S02]  /*7720*/  MOV R6, R149 ;  /* 0x0000009500067202 */ /* 0x000fe40000000f00 */
[----:B------:R-:W-:Y:S01]  /*7730*/  STL.64 [R1+0x48], R42 ;  /* 0x0000482a01007387 */ /* 0x000fe20000100a00 */
[----:B------:R-:W-:-:S03]  /*7740*/  IMAD.MOV.U32 R9, RZ, RZ, R146 ;  /* 0x000000ffff097224 */ /* 0x000fc600078e0092 */
[----:B------:R0:W-:Y:S01]  /*7750*/  STL.64 [R1+0x50], R44 ;  /* 0x0000502c01007387 */ /* 0x0001e20000100a00 */
[----:B------:R-:W-:Y:S01]  /*7760*/  IMAD.MOV.U32 R8, RZ, RZ, R147 ;  /* 0x000000ffff087224 */ /* 0x000fe200078e0093 */
[----:B------:R-:W-:Y:S02]  /*7770*/  MOV R11, R144 ;  /* 0x00000090000b7202 */ /* 0x000fe40000000f00 */
[----:B------:R-:W3:Y:S01]  /*7780*/  LDL.LU.64 R150, [R1+0x4c8] ;  /* 0x0004c80001967983 */ /* 0x000ee20000300a00 */
[----:B------:R-:W-:-:S03]  /*7790*/  IMAD.MOV.U32 R10, RZ, RZ, R145 ;  /* 0x000000ffff0a7224 */ /* 0x000fc600078e0091 */
[----:B------:R-:W3:Y:S01]  /*77a0*/  LDL.LU.64 R148, [R1+0x4c0] ;  /* 0x0004c00001947983 */ /* 0x000ee20000300a00 */
[----:B------:R-:W-:Y:S02]  /*77b0*/  IMAD.MOV.U32 R13, RZ, RZ, R142 ;  /* 0x000000ffff0d7224 */ /* 0x000fe400078e008e */
[----:B------:R-:W-:Y:S01]  /*77c0*/  IMAD.MOV.U32 R12, RZ, RZ, R143 ;  /* 0x000000ffff0c7224 */ /* 0x000fe200078e008f */
[----:B------:R-:W3:Y:S01]  /*77d0*/  LDL.LU.64 R146, [R1+0x4b8] ;  /* 0x0004b80001927983 */ /* 0x000ee20000300a00 */
[----:B------:R-:W-:Y:S01]  /*77e0*/  IMAD.MOV.U32 R15, RZ, RZ, R140 ;  /* 0x000000ffff0f7224 */ /* 0x000fe200078e008c */
[----:B------:R-:W-:Y:S01]  /*77f0*/  MOV R18, R139 ;  /* 0x0000008b00127202 */ /* 0x000fe20000000f00 */
[----:B------:R-:W-:Y:S01]  /*7800*/  IMAD.MOV.U32 R14, RZ, RZ, R141 ;  /* 0x000000ffff0e7224 */ /* 0x000fe200078e008d */
[----:B------:R-:W3:Y:S01]  /*7810*/  LDL.LU.64 R144, [R1+0x4b0] ;  /* 0x0004b00001907983 */ /* 0x000ee20000300a00 */
[----:B------:R-:W-:-:S03]  /*7820*/  IMAD.MOV.U32 R19, RZ, RZ, R138 ;  /* 0x000000ffff137224 */ /* 0x000fc600078e008a */
[----:B------:R-:W3:Y:S01]  /*7830*/  LDL.LU.64 R142, [R1+0x4a8] ;  /* 0x0004a800018e7983 */ /* 0x000ee20000300a00 */
[----:B------:R-:W-:Y:S01]  /*7840*/  IMAD.MOV.U32 R21, RZ, RZ, R136 ;  /* 0x000000ffff157224 */ /* 0x000fe200078e0088 */
[----:B------:R-:W-:Y:S01]  /*7850*/  MOV R23, R134 ;  /* 0x0000008600177202 */ /* 0x000fe20000000f00 */
[----:B------:R-:W-:Y:S01]  /*7860*/  IMAD.MOV.U32 R20, RZ, RZ, R137 ;  /* 0x000000ffff147224 */ /* 0x000fe200078e0089 */
        /* <DEDUP_REMOVED lines=215> */
[----:B------:R-:W-:Y:S01]  /*85e0*/  MOV R224, R15 ;  /* 0x0000000f00e07202 */ /* 0x000fe20000000f00 */
[----:B------:R-:W-:Y:S02]  /*85f0*/  IMAD.MOV.U32 R148, RZ, RZ, R222 ;  /* 0x000000ffff947224 */ /* 0x000fe400078e00de */
[----:B------:R-:W-:Y:S02]  /*8600*/  IMAD.MOV.U32 R149, RZ, RZ, R221 ;  /* 0x000000ffff957224 */ /* 0x000fe400078e00dd */
[----:B------:R-:W-:Y:S01]  /*8610*/  IMAD.MOV.U32 R150, RZ, RZ, R220 ;  /* 0x000000ffff967224 */ /* 0x000fe200078e00dc */
[----:B------:R-:W-:Y:S01]  /*8620*/  MOV R220, R21 ;  /* 0x0000001500dc7202 */ /* 0x000fe20000000f00 */
[----:B------:R-:W-:Y:S02]  /*8630*/  IMAD.MOV.U32 R152, RZ, RZ, R218 ;  /* 0x000000ffff987224 */ /* 0x000fe400078e00da */
        /* <DEDUP_REMOVED lines=123> */
[----:B------:R-:W-:Y:S01]  /*8df0*/  BPT.TRAP 0x1 ;  /* 0x000000040000795c */ /* 0x000fe20000300000 */
.L_x_27:
[----:B-----5:R-:W-:Y:S01]  /*8e00*/  ISETP.NE.AND P1, PT, R17, RZ, PT ;  /* 0x000000ff1100720c */ /* 0x020fe20003f25270 */
[----:B------:R-:W-:Y:S01]  /*8e10*/  UISETP.GT.U32.AND UP0, UPT, UR40, 0x1, UPT ;  /* 0x000000012800788c */ /* 0x000fe2000bf04070 */
[----:B------:R-:W-:-:S11]  /*8e20*/  MOV R4, UR12 ;  /* 0x0000000c00047c02 */ /* 0x000fd60008000f00 */
[----:B------:R-:W-:-:S04]  /*8e30*/  @P1 IMAD R4, R4, 0x8, R0 ;  /* 0x0000000804041824 */ /* 0x000fc800078e0200 */
[----:B------:R-:W-:-:S05]  /*8e40*/  @P1 VIADD R4, R4, 0x18 ;  /* 0x0000001804041836 */ /* 0x000fca0000000000 */
[----:B------:R-:W-:-:S04]  /*8e50*/  @P1 PRMT R4, R152, 0x654, R4 ;  /* 0x0000065498041816 */ /* 0x000fc80000000004 */
[----:B------:R0:W-:Y:S01]  /*8e60*/  @P1 SYNCS.ARRIVE.TRANS64.RED.A1T0 RZ, [R4+URZ], RZ ;  /* 0x000000ff04ff19a7 */ /* 0x0001e2000810043f */
[----:B------:R-:W-:-:S13]  /*8e70*/  PLOP3.LUT P1, PT, PT, PT, UP0, 0x80, 0x0 ;  /* 0x000000000000781c */ /* 0x000fda0003f2f008 */
[----:B0-----:R-:W-:Y:S05]  /*8e80*/  @P1 BRA `(.L_x_28) ;  /* 0x0000000000041947 */ /* 0x001fea0003800000 */
[----:B------:R-:W-:Y:S01]  /*8e90*/  BPT.TRAP 0x1 ;  /* 0x000000040000795c */ /* 0x000fe20000300000 */
.L_x_28:
[----:B------:R-:W-:Y:S02]  /*8ea0*/  UISETP.GT.AND UP2, UPT, UR6, 0x1, UPT ;  /* 0x000000010600788c */ /* 0x000fe4000bf44270 */
[----:B------:R-:W-:Y:S02]  /*8eb0*/  UIADD3 UR7, UR7, 0x1, URZ ;  /* 0x0000000107077890 */ /* 0x000fe4000fffe03f */
[----:B------:R-:W-:Y:S02]  /*8ec0*/  UIADD3 UR12, UR12, 0x1, URZ ;  /* 0x000000010c0c7890 */ /* 0x000fe4000fffe03f */
[----:B------:R-:W-:Y:S01]  /*8ed0*/  PLOP3.LUT P1, PT, PT, PT, UP2, 0x80, 0x0 ;  /* 0x000000000000781c */ /* 0x000fe20003f2f028 */
[----:B------:R-:W-:Y:S02]  /*8ee0*/  UISETP.NE.AND UP0, UPT, UR7, 0x3, UPT ;  /* 0x000000030700788c */ /* 0x000fe4000bf05270 */
[----:B------:R-:W-:Y:S02]  /*8ef0*/  UISETP.NE.AND UP1, UPT, UR12, 0x3, UPT ;  /* 0x000000030c00788c */ /* 0x000fe4000bf25270 */
[----:B------:R-:W-:-:S02]  /*8f00*/  USEL UR8, URZ, 0x1, UP0 ;  /* 0x000000013f087887 */ /* 0x000fc40008000000 */
[----:B------:R-:W-:Y:S02]  /*8f10*/  UIADD3 UR6, UR6, -0x1, URZ ;  /* 0xffffffff06067890 */ /* 0x000fe4000fffe03f */
[----:B------:R-:W-:Y:S02]  /*8f20*/  USEL UR7, UR7, URZ, UP0 ;  /* 0x0000003f07077287 */ /* 0x000fe40008000000 */
[----:B------:R-:W-:Y:S01]  /*8f30*/  USEL UR12, UR12, URZ, UP1 ;  /* 0x0000003f0c0c7287 */ /* 0x000fe20008800000 */
[----:B------:R-:W-:Y:S01]  /*8f40*/  LOP3.LUT R3, R3, UR8, RZ, 0x3c, !PT ;  /* 0x0000000803037c12 */ /* 0x000fe2000f8e3cff */
[----:B------:R-:W-:Y:S10]  /*8f50*/  @P1 BRA `(.L_x_29) ;  /* 0xffffffbc00501947 */ /* 0x000ff4000383ffff */
.L_x_22:
[----:B-----5:R-:W0:Y:S02]  /*8f60*/  LDC R3, c[0x0][0x28c] ;  /* 0x0000a300ff037b82 */ /* 0x020e240000000800 */
[----:B0-----:R-:W-:-:S13]  /*8f70*/  ISETP.GE.AND P1, PT, R3, 0x1, PT ;  /* 0x000000010300780c */ /* 0x001fda0003f26270 */
[----:B------:R-:W-:Y:S05]  /*8f80*/  @!P1 BRA `(.L_x_30) ;  /* 0x0000000000549947 */ /* 0x000fea0003800000 */
[----:B------:R-:W-:Y:S05]  /*8f90*/  @!P0 BRA `(.L_x_31) ;  /* 0x0000000000048947 */ /* 0x000fea0003800000 */
[----:B------:R-:W-:Y:S01]  /*8fa0*/  BPT.TRAP 0x1 ;  /* 0x000000040000795c */ /* 0x000fe20000300000 */
.L_x_31:
[----:B------:R-:W-:Y:S01]  /*8fb0*/  ISETP.NE.AND P0, PT, R17, RZ, PT ;  /* 0x000000ff1100720c */ /* 0x000fe20003f05270 */
[----:B------:R-:W-:-:S12]  /*8fc0*/  BSSY B0, `(.L_x_32) ;  /* 0x000000d000007945 */ /* 0x000fd80003800000 */
[----:B------:R-:W-:Y:S05]  /*8fd0*/  @!P0 BRA `(.L_x_33) ;  /* 0x00000000002c8947 */ /* 0x000fea0003800000 */
[----:B------:R-:W-:-:S04]  /*8fe0*/  UISETP.LT.AND UP0, UPT, UR44, 0x1, UPT ;  /* 0x000000012c00788c */ /* 0x000fc8000bf01270 */
[----:B------:R-:W-:-:S04]  /*8ff0*/  USEL UR6, UR44, 0x1, UP0 ;  /* 0x000000012c067887 */ /* 0x000fc80008000000 */
[----:B------:R-:W-:-:S04]  /*9000*/  UIADD3 UR6, UR39, UR44, -UR6 ;  /* 0x0000002c27067290 */ /* 0x000fc8000fffe806 */
[----:B------:R-:W-:-:S04]  /*9010*/  UIMAD.WIDE.U32 UR4, UR6, -0x55555555, URZ ;  /* 0xaaaaaaab060478a5 */ /* 0x000fc8000f8e003f */
[----:B------:R-:W-:-:S04]  /*9020*/  USHF.R.U32.HI UR4, URZ, 0x1, UR5 ;  /* 0x000000013f047899 */ /* 0x000fc80008011605 */
[----:B------:R-:W-:-:S06]  /*9030*/  UIMAD UR6, UR4, -0x3, UR6 ;  /* 0xfffffffd040678a4 */ /* 0x000fcc000f8e0206 */
[----:B------:R-:W-:-:S05]  /*9040*/  IMAD.U32 R3, RZ, RZ, UR6 ;  /* 0x00000006ff037e24 */ /* 0x000fca000f8e00ff */
[----:B------:R-:W-:-:S05]  /*9050*/  LEA R0, R3, R0, 0x3 ;  /* 0x0000000003007211 */ /* 0x000fca00078e18ff */
[----:B------:R-:W-:-:S05]  /*9060*/  VIADD R0, R0, 0x18 ;  /* 0x0000001800007836 */ /* 0x000fca0000000000 */
[----:B------:R-:W-:-:S04]  /*9070*/  PRMT R0, R152, 0x654, R0 ;  /* 0x0000065498007816 */ /* 0x000fc80000000000 */
[----:B------:R0:W-:Y:S03]  /*9080*/  SYNCS.ARRIVE.TRANS64.RED.A1T0 RZ, [R0+URZ], RZ ;  /* 0x000000ff00ff79a7 */ /* 0x0001e6000810043f */
.L_x_33:
[----:B------:R-:W-:Y:S05]  /*9090*/  BSYNC B0 ;  /* 0x0000000000007941 */ /* 0x000fea0003800000 */
.L_x_32:
[----:B------:R-:W-:-:S06]  /*90a0*/  UISETP.GT.U32.AND UP0, UPT, UR40, 0x1, UPT ;  /* 0x000000012800788c */ /* 0x000fcc000bf04070 */
[----:B------:R-:W-:-:S13]  /*90b0*/  PLOP3.LUT P0, PT, PT, PT, UP0, 0x80, 0x0 ;  /* 0x000000000000781c */ /* 0x000fda0003f0f008 */
[----:B------:R-:W-:Y:S05]  /*90c0*/  @P0 BRA `(.L_x_30) ;  /* 0x0000000000040947 */ /* 0x000fea0003800000 */
[----:B------:R-:W-:Y:S01]  /*90d0*/  BPT.TRAP 0x1 ;  /* 0x000000040000795c */ /* 0x000fe20000300000 */
.L_x_30:
[----:B------:R-:W1:Y:S01]  /*90e0*/  S2R R8, SR_TID.X ;  /* 0x0000000000087919 */ /* 0x000e620000002100 */
[----:B------:R-:W-:Y:S01]  /*90f0*/  MOV R19, 0x6540 ;  /* 0x0000654000137802 */ /* 0x000fe20000000f00 */
[----:B------:R-:W-:Y:S02]  /*9100*/  UIMAD.WIDE UR6, UR41, 0x100, URZ ;  /* 0x00000100290678a5 */ /* 0x000fe4000f8e023f */
[----:B------:R-:W-:Y:S01]  /*9110*/  USHF.R.S32.HI UR10, URZ, 0x1f, UR43 ;  /* 0x0000001f3f0a7899 */ /* 0x000fe2000801142b */
[----:B------:R-:W-:Y:S01]  /*9120*/  ULDC.64 UR8, c[0x0][0x5d0] ;  /* 0x0001740000087ab9 */ /* 0x000fe20000000a00 */
[----:B------:R-:W-:Y:S02]  /*9130*/  USHF.L.U32 UR41, UR41, 0x8, URZ ;  /* 0x0000000829297899 */ /* 0x000fe4000800063f */
[----:B------:R-:W-:Y:S02]  /*9140*/  UIMAD UR4, UR10, UR8, URZ ;  /* 0x000000080a0472a4 */ /* 0x000fe4000f8e023f */
[----:B------:R-:W-:-:S02]  /*9150*/  UIADD3 UR39, UR44, UR39, URZ ;  /* 0x000000272c277290 */ /* 0x000fc4000fffe03f */
[----:B------:R-:W-:Y:S02]  /*9160*/  UIMAD UR4, UR43, UR9, UR4 ;  /* 0x000000092b0472a4 */ /* 0x000fe4000f8e0204 */
[----:B------:R-:W-:Y:S02]  /*9170*/  UISETP.GT.U32.AND UP1, UPT, UR39, 0x2, UPT ;  /* 0x000000022700788c */ /* 0x000fe4000bf24070 */
[----:B------:R-:W-:Y:S02]  /*9180*/  UISETP.GE.U32.AND UP2, UPT, UR44, 0x3, UPT ;  /* 0x000000032c00788c */ /* 0x000fe4000bf46070 */
[----:B------:R-:W-:Y:S01]  /*9190*/  UISETP.LT.U32.AND UP1, UPT, UR44, 0x3, UP1 ;  /* 0x000000032c00788c */ /* 0x000fe20008f21070 */
[--C-:B-1----:R-:W-:Y:S01]  /*91a0*/  SHF.R.U32.HI R4, RZ, 0x7, R8.reuse ;  /* 0x00000007ff047819 */ /* 0x102fe20000011608 */
[----:B------:R-:W-:Y:S01]  /*91b0*/  IMAD.SHL.U32 R18, R8, 0x2, RZ ;  /* 0x0000000208127824 */ /* 0x000fe200078e00ff */
[----:B------:R-:W-:Y:S02]  /*91c0*/  SHF.R.U32.HI R5, RZ, 0x2, R8 ;  /* 0x00000002ff057819 */ /* 0x000fe40000011608 */
[----:B------:R-:W-:-:S02]  /*91d0*/  LOP3.LUT R4, R4, 0x1, RZ, 0xc0, !PT ;  /* 0x0000000104047812 */ /* 0x000fc400078ec0ff */
[----:B------:R-:W-:Y:S02]  /*91e0*/  LOP3.LUT R6, R8, 0x60, RZ, 0xc0, !PT ;  /* 0x0000006008067812 */ /* 0x000fe400078ec0ff */
[----:B------:R-:W-:Y:S01]  /*91f0*/  LOP3.LUT R5, R5, 0x7, RZ, 0xc0, !PT ;  /* 0x0000000705057812 */ /* 0x000fe200078ec0ff */
[----:B------:R-:W-:Y:S01]  /*9200*/  IMAD.SHL.U32 R3, R4, 0x40, RZ ;  /* 0x0000004004037824 */ /* 0x000fe200078e00ff */
[----:B------:R-:W-:Y:S02]  /*9210*/  LOP3.LUT R18, R18, 0x6, RZ, 0xc0, !PT ;  /* 0x0000000612127812 */ /* 0x000fe400078ec0ff */
[----:B------:R-:W-:Y:S02]  /*9220*/  SHF.R.U32.HI R6, RZ, 0x1, R6 ;  /* 0x00000001ff067819 */ /* 0x000fe40000011606 */
[--C-:B------:R-:W-:Y:S02]  /*9230*/  LOP3.LUT R3, R3, 0x40, R5.reuse, 0xe2, !PT ;  /* 0x0000004003037812 */ /* 0x100fe400078ee205 */
[----:B------:R-:W-:Y:S01]  /*9240*/  PRMT R18, R18, R19, UR42 ;  /* 0x0000002a12127e16 */ /* 0x000fe20008000013 */
[----:B------:R-:W-:Y:S01]  /*9250*/  USHF.L.U32 UR42, UR42, 0x8, URZ ;  /* 0x000000082a2a7899 */ /* 0x000fe2000800063f */
[----:B0-----:R-:W-:-:S02]  /*9260*/  IADD3 R0, RZ, -R6, -R5 ;  /* 0x80000006ff007210 */ /* 0x001fc40007ffe805 */
[----:B------:R-:W-:Y:S01]  /*9270*/  LOP3.LUT R3, R3, UR6, R6, 0xfe, !PT ;  /* 0x0000000603037c12 */ /* 0x000fe2000f8efe06 */
[----:B------:R-:W-:Y:S01]  /*9280*/  IMAD.U32 R6, RZ, RZ, UR8 ;  /* 0x00000008ff067e24 */ /* 0x000fe2000f8e00ff */
[----:B------:R-:W-:Y:S01]  /*9290*/  SHF.R.S32.HI R19, RZ, 0x1f, R18 ;  /* 0x0000001fff137819 */ /* 0x000fe20000011412 */
[----:B------:R-:W-:Y:S01]  /*92a0*/  ULDC UR8, c[0x0][0x284] ;  /* 0x0000a10000087ab9 */ /* 0x000fe20000000800 */
[----:B------:R-:W-:Y:S01]  /*92b0*/  IMAD R0, R4, -0x40, R0 ;  /* 0xffffffc004007824 */ /* 0x000fe200078e0200 */
[----:B------:R-:W-:Y:S01]  /*92c0*/  MOV R5, 0xfffffffe ;  /* 0xfffffffe00057802 */ /* 0x000fe20000000f00 */
[----:B------:R-:W-:Y:S02]  /*92d0*/  IMAD.U32 R153, RZ, RZ, UR8 ;  /* 0x00000008ff997e24 */ /* 0x000fe4000f8e00ff */
[----:B------:R-:W-:-:S03]  /*92e0*/  IMAD.WIDE.U32 R6, R6, UR43, R18 ;  /* 0x0000002b06067c25 */ /* 0x000fc6000f8e0012 */
[----:B------:R-:W-:Y:S01]  /*92f0*/  IADD3 R153, R153, -UR41, R0 ;  /* 0x8000002999997c10 */ /* 0x000fe2000fffe000 */
[----:B------:R-:W-:Y:S01]  /*9300*/  VIADD R7, R7, UR4 ;  /* 0x0000000407077c36 */ /* 0x000fe20008000000 */
[----:B------:R-:W-:Y:S01]  /*9310*/  ULDC UR4, c[0x0][0x288] ;  /* 0x0000a20000047ab9 */ /* 0x000fe20000000800 */
[----:B------:R-:W-:Y:S01]  /*9320*/  LOP3.LUT R0, R8, 0x3, RZ, 0xc0, !PT ;  /* 0x0000000308007812 */ /* 0x000fe200078ec0ff */
[----:B------:R-:W-:-:S04]  /*9330*/  UISETP.GE.AND UP0, UPT, UR42, UR4, UPT ;  /* 0x000000042a00728c */ /* 0x000fc8000bf06270 */
[----:B------:R-:W-:Y:S01]  /*9340*/  UISETP.GE.OR UP0, UPT, UR41, UR8, UP0 ;  /* 0x000000082900728c */ /* 0x000fe20008706670 */
[----:B------:R-:W-:Y:S01]  /*9350*/  IMAD R0, R0, R5, UR4 ;  /* 0x0000000400007e24 */ /* 0x000fe2000f8e0205 */
[----:B------:R-:W-:Y:S02]  /*9360*/  UIMAD.WIDE.U32 UR4, UR39, -0x55555555, URZ ;  /* 0xaaaaaaab270478a5 */ /* 0x000fe4000f8e003f */
[----:B------:R-:W-:Y:S01]  /*9370*/  USEL UR8, URZ, 0x1, !UP1 ;  /* 0x000000013f087887 */ /* 0x000fe2000c800000 */
[----:B------:R-:W-:Y:S01]  /*9380*/  VIADD R0, R0, -UR42 ;  /* 0x8000002a00007c36 */ /* 0x000fe20008000000 */
[----:B------:R-:W-:Y:S01]  /*9390*/  PLOP3.LUT P0, PT, PT, PT, UP0, 0x80, 0x0 ;  /* 0x000000000000781c */ /* 0x000fe20003f0f008 */
[----:B------:R-:W-:Y:S02]  /*93a0*/  USHF.R.U32.HI UR4, URZ, 0x1, UR5 ;  /* 0x000000013f047899 */ /* 0x000fe40008011605 */
[----:B------:R-:W-:Y:S02]  /*93b0*/  ULOP3.LUT UR38, UR38, UR8, URZ, 0x3c, !UPT ;  /* 0x0000000826267292 */ /* 0x000fe4000f8e3c3f */
[----:B------:R-:W-:-:S02]  /*93c0*/  UIMAD UR39, UR4, -0x3, UR39 ;  /* 0xfffffffd042778a4 */ /* 0x000fc4000f8e0227 */
[----:B------:R-:W-:Y:S01]  /*93d0*/  @UP2 ULOP3.LUT UR38, UR38, 0x1, UR4, 0x78, !UPT ;  /* 0x0000000126262892 */ /* 0x000fe2000f8e7804 */
[----:B------:R-:W-:-:S05]  /*93e0*/  UMOV UR41, 0xffffffff ;  /* 0xffffffff00297882 */ /* 0x000fca0000000000 */
[----:B------:R-:W-:Y:S06]  /*93f0*/  @P0 BRA `(.L_x_34) ;  /* 0x0000010400d80947 */ /* 0x000fec0003800000 */
[----:B------:R-:W-:Y:S01]  /*9400*/  FSETP.NEU.AND P0, PT, R16, RZ, PT ;  /* 0x000000ff1000720b */ /* 0x000fe20003f0d000 */
[----:B------:R-:W-:Y:S01]  /*9410*/  ULDC.64 UR8, c[0x0][0x5c8] ;  /* 0x0001720000087ab9 */ /* 0x000fe20000000a00 */
[----:B------:R-:W-:Y:S01]  /*9420*/  ISETP.GT.AND P3, PT, R153, RZ, PT ;  /* 0x000000ff9900720c */ /* 0x000fe20003f64270 */
[----:B------:R-:W-:Y:S01]  /*9430*/  UIMAD UR4, UR7, UR8, URZ ;  /* 0x00000008070472a4 */ /* 0x000fe2000f8e023f */
[----:B------:R-:W-:Y:S01]  /*9440*/  IMAD.U32 R10, RZ, RZ, UR9 ;  /* 0x00000009ff0a7e24 */ /* 0x000fe2000f8e00ff */
[----:B------:R-:W-:Y:S01]  /*9450*/  BSSY B0, `(.L_x_34) ;  /* 0x0001070000007945 */ /* 0x000fe20003800000 */
[----:B------:R-:W-:Y:S01]  /*9460*/  IMAD.WIDE.U32 R6, R3, UR8, R6 ;  /* 0x0000000803067c25 */ /* 0x000fe2000f8e0006 */
[----:B------:R-:W-:-:S03]  /*9470*/  ISETP.GT.AND P1, PT, R0, RZ, P3 ;  /* 0x000000ff0000720c */ /* 0x000fc60001f24270 */
[----:B------:R-:W-:-:S04]  /*9480*/  IMAD R10, R3, R10, UR4 ;  /* 0x00000004030a7e24 */ /* 0x000fc8000f8e020a */
[----:B------:R-:W-:Y:S01]  /*9490*/  IMAD.IADD R10, R7, 0x1, R10 ;  /* 0x00000001070a7824 */ /* 0x000fe200078e020a */
[----:B------:R-:W-:Y:S06]  /*94a0*/  @!P0 BRA `(.L_x_35) ;  /* 0x000000b800108947 */ /* 0x000fec0003800000 */
[----:B------:R-:W0:Y:S01]  /*94b0*/  LDC.64 R22, c[0x0][0x5b8] ;  /* 0x00016e00ff167b82 */ /* 0x000e220000000a00 */
[----:B------:R-:W2:Y:S01]  /*94c0*/  LDL.LU R11, [R1] ;  /* 0x00000000010b7983 */ /* 0x000ea20000300800 */
[----:B------:R-:W-:-:S06]  /*94d0*/  ULDC.64 UR4, c[0x0][0x5c0] ;  /* 0x0001700000047ab9 */ /* 0x000fcc0000000a00 */
[----:B------:R-:W1:Y:S08]  /*94e0*/  LDC.64 R14, c[0x0][0x5b0] ;  /* 0x00016c00ff0e7b82 */ /* 0x000e700000000a00 */
[----:B------:R-:W3:Y:S01]  /*94f0*/  LDC.64 R12, c[0x0][0x5a8] ;  /* 0x00016a00ff0c7b82 */ /* 0x000ee20000000a00 */
[C---:B0-----:R-:W-:Y:S02]  /*9500*/  IMAD R159, R22.reuse, UR10, RZ ;  /* 0x0000000a169f7c24 */ /* 0x041fe4000f8e02ff */
[----:B------:R-:W-:-:S04]  /*9510*/  IMAD.WIDE.U32 R154, R22, UR43, R18 ;  /* 0x0000002b169a7c25 */ /* 0x000fc8000f8e0012 */
[----:B------:R-:W-:Y:S02]  /*9520*/  IMAD R159, R23, UR43, R159 ;  /* 0x0000002b179f7c24 */ /* 0x000fe4000f8e029f */
[----:B-1----:R-:W-:Y:S02]  /*9530*/  IMAD R158, R14, UR7, RZ ;  /* 0x000000070e9e7c24 */ /* 0x002fe4000f8e02ff */
[----:B------:R-:W-:Y:S01]  /*9540*/  IMAD.MOV.U32 R20, RZ, RZ, R154 ;  /* 0x000000ffff147224 */ /* 0x000fe200078e009a */
[----:B------:R-:W-:Y:S01]  /*9550*/  IADD3 R21, R155, R159, RZ ;  /* 0x0000009f9b157210 */ /* 0x000fe20007ffe0ff */
[C---:B------:R-:W-:Y:S02]  /*9560*/  IMAD R158, R3.reuse, R15, R158 ;  /* 0x0000000f039e7224 */ /* 0x040fe400078e029e */
[----:B------:R-:W-:-:S04]  /*9570*/  IMAD.WIDE.U32 R4, R3, R14, R20 ;  /* 0x0000000e03047225 */ /* 0x000fc800078e0014 */
[----:B------:R-:W-:Y:S01]  /*9580*/  IMAD.IADD R5, R5, 0x1, R158 ;  /* 0x0000000105057824 */ /* 0x000fe200078e029e */
[----:B---3--:R-:W-:-:S04]  /*9590*/  LEA R8, P0, R4, R12, 0x1 ;  /* 0x0000000c04087211 */ /* 0x008fc800078008ff */
[----:B------:R-:W-:-:S05]  /*95a0*/  LEA.HI.X R9, R4, R13, R5, 0x1, P0 ;  /* 0x0000000d04097211 */ /* 0x000fca00000f0c05 */
[----:B------:R-:W3:Y:S01]  /*95b0*/  @P1 LDG.E.LTC128B.U16 R23, desc[UR36][R8.64] ;  /* 0x0000002408171981 */ /* 0x000ee2000c1e1520 */
[----:B------:R-:W-:Y:S01]  /*95c0*/  BSSY B1, `(.L_x_36) ;  /* 0x0000011000017945 */ /* 0x000fe20003800000 */
[----:B---3--:R-:W-:-:S04]  /*95d0*/  IMAD.U32 R4, R23, 0x10000, RZ ;  /* 0x0001000017047824 */ /* 0x008fc800078e00ff */
[----:B------:R-:W-:-:S04]  /*95e0*/  FMUL R4, R4, R16 ;  /* 0x0000001004047220 */ /* 0x000fc80000400000 */
[----:B--2---:R-:W-:Y:S01]  /*95f0*/  FFMA R7, R11, R2, R4 ;  /* 0x000000020b077223 */ /* 0x004fe20000000004 */
[----:B------:R-:W-:-:S04]  /*9600*/  LEA R4, P0, R6, UR4, 0x1 ;  /* 0x0000000406047c11 */ /* 0x000fc8000f8008ff */
[----:B------:R-:W-:Y:S02]  /*9610*/  LEA.HI.X R5, R6, UR5, R10, 0x1, P0 ;  /* 0x0000000506057c11 */ /* 0x000fe400080f0c0a */
[----:B------:R-:W-:-:S05]  /*9620*/  F2FP.BF16.F32.PACK_AB R6, RZ, R7 ;  /* 0x00000007ff06723e */ /* 0x000fca00000010ff */
[----:B------:R0:W-:Y:S02]  /*9630*/  @P1 STG.E.U16 desc[UR36][R4.64], R6 ;  /* 0x0000000604001986 */ /* 0x0001e4000c101524 */
[----:B0-----:R-:W-:-:S05]  /*9640*/  IMAD.WIDE.U32 R6, R3, R14, R18 ;  /* 0x0000000e03067225 */ /* 0x001fca00078e0012 */
[----:B------:R-:W-:-:S03]  /*9650*/  IADD3 R7, R158, R7, RZ ;  /* 0x000000079e077210 */ /* 0x000fc60007ffe0ff */
[----:B------:R-:W-:-:S04]  /*9660*/  IMAD.WIDE.U32 R6, R22, UR43, R6 ;  /* 0x0000002b16067c25 */ /* 0x000fc8000f8e0006 */
[----:B------:R-:W-:Y:S01]  /*9670*/  IMAD.IADD R7, R159, 0x1, R7 ;  /* 0x000000019f077824 */ /* 0x000fe200078e0207 */
[----:B------:R-:W-:-:S04]  /*9680*/  LEA R10, P0, R6, R12, 0x1 ;  /* 0x0000000c060a7211 */ /* 0x000fc800078008ff */
[----:B------:R-:W-:Y:S02]  /*9690*/  LEA.HI.X R11, R6, R13, R7, 0x1, P0 ;  /* 0x0000000d060b7211 */ /* 0x000fe400000f0c07 */
[----:B------:R-:W-:-:S13]  /*96a0*/  ISETP.GT.AND P0, PT, R0, 0x1, P3 ;  /* 0x000000010000780c */ /* 0x000fda0001f04270 */
[----:B------:R-:W-:Y:S05]  /*96b0*/  @!P0 BRA `(.L_x_37) ;  /* 0x0000000000048947 */ /* 0x000fea0003800000 */
[----:B------:R0:W5:Y:S02]  /*96c0*/  LDG.E.LTC128B.U16 R23, desc[UR36][R10.64+0x2] ;  /* 0x000002240a177981 */ /* 0x000164000c1e1520 */
.L_x_37:
[----:B------:R-:W-:Y:S05]  /*96d0*/  BSYNC B1 ;  /* 0x0000000000017941 */ /* 0x000fea0003800000 */
.L_x_36:
[----:B------:R-:W2:Y:S01]  /*96e0*/  LDL.LU R7, [R1+0x4] ;  /* 0x0000040001077983 */ /* 0x000ea20000300800 */
[----:B-----5:R-:W-:Y:S01]  /*96f0*/  IMAD.U32 R6, R23, 0x10000, RZ ;  /* 0x0001000017067824 */ /* 0x020fe200078e00ff */
[C---:B------:R-:W-:Y:S01]  /*9700*/  SHF.L.U64.HI R157, R14.reuse, 0x3, R15 ;  /* 0x000000030e9d7819 */ /* 0x040fe2000001020f */
[----:B------:R-:W-:Y:S01]  /*9710*/  IMAD.SHL.U32 R156, R14, 0x8, RZ ;  /* 0x000000080e9c7824 */ /* 0x000fe200078e00ff */
[----:B------:R-:W3:Y:S01]  /*9720*/  LDL.LU R160, [R1+0x8] ;  /* 0x0000080001a07983 */ /* 0x000ee20000300800 */
[----:B------:R-:W-:-:S04]  /*9730*/  FMUL R6, R6, R16 ;  /* 0x0000001006067220 */ /* 0x000fc80000400000 */
[----:B--2---:R-:W-:-:S05]  /*9740*/  FFMA R6, R7, R2, R6 ;  /* 0x0000000207067223 */ /* 0x004fca0000000006 */
[----:B------:R-:W-:-:S05]  /*9750*/  F2FP.BF16.F32.PACK_AB R6, RZ, R6 ;  /* 0x00000006ff06723e */ /* 0x000fca00000010ff */
[----:B------:R1:W-:Y:S01]  /*9760*/  @P0 STG.E.U16 desc[UR36][R4.64+0x2], R6 ;  /* 0x0000020604000986 */ /* 0x0003e2000c101524 */
[----:B------:R-:W-:-:S04]  /*9770*/  ISETP.GT.AND P0, PT, R153, 0x8, PT ;  /* 0x000000089900780c */ /* 0x000fc80003f04270 */
[----:B------:R-:W-:Y:S01]  /*9780*/  ISETP.GT.AND P1, PT, R0, RZ, P0 ;  /* 0x000000ff0000720c */ /* 0x000fe20000724270 */
[----:B-1----:R-:W-:-:S05]  /*9790*/  IMAD.WIDE.U32 R6, R3, R14, R156 ;  /* 0x0000000e03067225 */ /* 0x002fca00078e009c */
[----:B------:R-:W-:Y:S02]  /*97a0*/  IADD3 R158, R158, R7, RZ ;  /* 0x000000079e9e7210 */ /* 0x000fe40007ffe0ff */
[----:B------:R-:W-:-:S05]  /*97b0*/  IADD3 R7, P2, R154, R6, RZ ;  /* 0x000000069a077210 */ /* 0x000fca0007f5e0ff */
[----:B------:R-:W-:Y:S01]  /*97c0*/  IMAD.X R9, R158, 0x1, R21, P2 ;  /* 0x000000019e097824 */ /* 0x000fe200010e0615 */
[----:B------:R-:W-:-:S04]  /*97d0*/  LEA R8, P2, R7, R12, 0x1 ;  /* 0x0000000c07087211 */ /* 0x000fc800078408ff */
[----:B------:R-:W-:-:S05]  /*97e0*/  LEA.HI.X R9, R7, R13, R9, 0x1, P2 ;  /* 0x0000000d07097211 */ /* 0x000fca00010f0c09 */
[----:B------:R1:W2:Y:S01]  /*97f0*/  @P1 LDG.E.LTC128B.U16 R23, desc[UR36][R8.64] ;  /* 0x0000002408171981 */ /* 0x0002a2000c1e1520 */
[----:B------:R-:W-:Y:S01]  /*9800*/  IADD3 R6, P2, R18, R6, RZ ;  /* 0x0000000612067210 */ /* 0x000fe20007f5e0ff */
[----:B------:R-:W-:Y:S01]  /*9810*/  BSSY B1, `(.L_x_38) ;  /* 0x0000016000017945 */ /* 0x000fe20003800000 */
[----:B------:R-:W-:-:S03]  /*9820*/  ISETP.GT.AND P4, PT, R0, 0x1, P0 ;  /* 0x000000010000780c */ /* 0x000fc60000784270 */
[----:B------:R-:W-:Y:S02]  /*9830*/  IMAD.X R7, R19, 0x1, R158, P2 ;  /* 0x0000000113077824 */ /* 0x000fe400010e069e */
[----:B------:R-:W-:Y:S02]  /*9840*/  IMAD.U32 R158, RZ, RZ, UR9 ;  /* 0x00000009ff9e7e24 */ /* 0x000fe4000f8e00ff */
[----:B------:R-:W-:-:S04]  /*9850*/  IMAD.WIDE.U32 R6, R22, UR43, R6 ;  /* 0x0000002b16067c25 */ /* 0x000fc8000f8e0006 */
[----:B------:R-:W-:Y:S01]  /*9860*/  IMAD.IADD R7, R159, 0x1, R7 ;  /* 0x000000019f077824 */ /* 0x000fe200078e0207 */
[----:B-1----:R-:W-:-:S04]  /*9870*/  LEA R8, P2, R6, R12, 0x1 ;  /* 0x0000000c06087211 */ /* 0x002fc800078408ff */
[----:B------:R-:W-:Y:S02]  /*9880*/  LEA.HI.X R9, R6, R13, R7, 0x1, P2 ;  /* 0x0000000d06097211 */ /* 0x000fe400010f0c07 */
[----:B--2---:R-:W-:-:S05]  /*9890*/  SHF.L.U32 R6, R23, 0x10, RZ ;  /* 0x0000001017067819 */ /* 0x004fca00000006ff */
[----:B------:R-:W-:-:S04]  /*98a0*/  FMUL R6, R6, R16 ;  /* 0x0000001006067220 */ /* 0x000fc80000400000 */
[----:B---3--:R-:W-:Y:S01]  /*98b0*/  FFMA R7, R160, R2, R6 ;  /* 0x00000002a0077223 */ /* 0x008fe20000000006 */
[----:B------:R-:W-:Y:S02]  /*98c0*/  IMAD.U32 R160, RZ, RZ, UR8 ;  /* 0x00000008ffa07e24 */ /* 0x000fe4000f8e00ff */
[----:B------:R-:W-:Y:S02]  /*98d0*/  IMAD.U32 R6, RZ, RZ, UR8 ;  /* 0x00000008ff067e24 */ /* 0x000fe4000f8e00ff */
[----:B------:R-:W-:Y:S02]  /*98e0*/  F2FP.BF16.F32.PACK_AB R7, RZ, R7 ;  /* 0x00000007ff07723e */ /* 0x000fe400000010ff */
[----:B------:R-:W-:Y:S02]  /*98f0*/  SHF.L.U32 R160, R160, 0x4, RZ ;  /* 0x00000004a0a07819 */ /* 0x000fe400000006ff */
[----:B------:R-:W-:Y:S02]  /*9900*/  SHF.L.U64.HI R158, R6, 0x4, R158 ;  /* 0x00000004069e7819 */ /* 0x000fe4000001029e */
[----:B------:R-:W-:-:S02]  /*9910*/  IADD3 R6, P2, R160, R4, RZ ;  /* 0x00000004a0067210 */ /* 0x000fc40007f5e0ff */
[----:B------:R-:W-:-:S03]  /*9920*/  PRMT R161, R7, 0x7610, R161 ;  /* 0x0000761007a17816 */ /* 0x000fc600000000a1 */
[----:B------:R-:W-:-:S05]  /*9930*/  IMAD.X R7, R158, 0x1, R5, P2 ;  /* 0x000000019e077824 */ /* 0x000fca00010e0605 */
[----:B------:R1:W-:Y:S01]  /*9940*/  @P1 STG.E.U16 desc[UR36][R6.64], R161 ;  /* 0x000000a106001986 */ /* 0x0003e2000c101524 */
[----:B------:R-:W-:Y:S05]  /*9950*/  @!P4 BRA `(.L_x_39) ;  /* 0x000000000004c947 */ /* 0x000fea0003800000 */
[----:B------:R2:W5:Y:S02]  /*9960*/  LDG.E.LTC128B.U16 R23, desc[UR36][R8.64+0x2] ;  /* 0x0000022408177981 */ /* 0x000564000c1e1520 */
.L_x_39:
[----:B------:R-:W-:Y:S05]  /*9970*/  BSYNC B1 ;  /* 0x0000000000017941 */ /* 0x000fea0003800000 */
.L_x_38:
[----:B------:R-:W3:Y:S01]  /*9980*/  LDL.LU R162, [R1+0xc] ;  /* 0x00000c0001a27983 */ /* 0x000ee20000300800 */
[----:B-1---5:R-:W-:Y:S01]  /*9990*/  IMAD.U32 R161, R23, 0x10000, RZ ;  /* 0x0001000017a17824 */ /* 0x022fe200078e00ff */
[----:B------:R-:W-:Y:S01]  /*99a0*/  ISETP.GT.AND P1, PT, R0, 0x8, P3 ;  /* 0x000000080000780c */ /* 0x000fe20001f24270 */
[----:B------:R-:W-:Y:S02]  /*99b0*/  BSSY B1, `(.L_x_40) ;  /* 0x0000007000017945 */ /* 0x000fe40003800000 */
[----:B------:R-:W-:-:S04]  /*99c0*/  FMUL R161, R161, R16 ;  /* 0x00000010a1a17220 */ /* 0x000fc80000400000 */
[----:B---3--:R-:W-:-:S05]  /*99d0*/  FFMA R161, R162, R2, R161 ;  /* 0x00000002a2a17223 */ /* 0x008fca00000000a1 */
[----:B------:R-:W-:-:S05]  /*99e0*/  F2FP.BF16.F32.PACK_AB R161, RZ, R161 ;  /* 0x000000a1ffa1723e */ /* 0x000fca00000010ff */
[----:B------:R1:W-:Y:S01]  /*99f0*/  @P4 STG.E.U16 desc[UR36][R6.64+0x2], R161 ;  /* 0x000002a106004986 */ /* 0x0003e2000c101524 */
[----:B------:R-:W-:Y:S05]  /*9a00*/  @!P1 BRA `(.L_x_41) ;  /* 0x0000000000049947 */ /* 0x000fea0003800000 */
[----:B------:R3:W5:Y:S02]  /*9a10*/  LDG.E.LTC128B.U16 R23, desc[UR36][R10.64+0x10] ;  /* 0x000010240a177981 */ /* 0x000764000c1e1520 */
.L_x_41:
[----:B------:R-:W-:Y:S05]  /*9a20*/  BSYNC B1 ;  /* 0x0000000000017941 */ /* 0x000fea0003800000 */
.L_x_40:
[----:B------:R-:W4:Y:S01]  /*9a30*/  LDL.LU R162, [R1+0x10] ;  /* 0x0000100001a27983 */ /* 0x000f220000300800 */
[----:B-1---5:R-:W-:Y:S01]  /*9a40*/  IMAD.U32 R161, R23, 0x10000, RZ ;  /* 0x0001000017a17824 */ /* 0x022fe200078e00ff */
[----:B------:R-:W-:Y:S01]  /*9a50*/  ISETP.GT.AND P2, PT, R0, 0x9, P3 ;  /* 0x000000090000780c */ /* 0x000fe20001f44270 */
[----:B------:R-:W-:Y:S02]  /*9a60*/  BSSY B1, `(.L_x_42) ;  /* 0x0000007000017945 */ /* 0x000fe40003800000 */
[----:B------:R-:W-:-:S04]  /*9a70*/  FMUL R161, R161, R16 ;  /* 0x00000010a1a17220 */ /* 0x000fc80000400000 */
[----:B----4-:R-:W-:-:S05]  /*9a80*/  FFMA R161, R162, R2, R161 ;  /* 0x00000002a2a17223 */ /* 0x010fca00000000a1 */
[----:B------:R-:W-:-:S05]  /*9a90*/  F2FP.BF16.F32.PACK_AB R161, RZ, R161 ;  /* 0x000000a1ffa1723e */ /* 0x000fca00000010ff */
[----:B------:R1:W-:Y:S01]  /*9aa0*/  @P1 STG.E.U16 desc[UR36][R4.64+0x10], R161 ;  /* 0x000010a104001986 */ /* 0x0003e2000c101524 */
[----:B------:R-:W-:Y:S05]  /*9ab0*/  @!P2 BRA `(.L_x_43) ;  /* 0x000000000004a947 */ /* 0x000fea0003800000 */
[----:B------:R4:W5:Y:S02]  /*9ac0*/  LDG.E.LTC128B.U16 R23, desc[UR36][R10.64+0x12] ;  /* 0x000012240a177981 */ /* 0x000964000c1e1520 */
.L_x_43:
[----:B------:R-:W-:Y:S05]  /*9ad0*/  BSYNC B1 ;  /* 0x0000000000017941 */ /* 0x000fea0003800000 */
.L_x_42:
[----:B------:R-:W2:Y:S01]  /*9ae0*/  LDL.LU R162, [R1+0x14] ;  /* 0x0000140001a27983 */ /* 0x000ea20000300800 */
[----:B-1---5:R-:W-:Y:S01]  /*9af0*/  SHF.L.U32 R161, R23, 0x10, RZ ;  /* 0x0000001017a17819 */ /* 0x022fe200000006ff */
[----:B------:R-:W-:Y:S01]  /*9b00*/  BSSY B1, `(.L_x_44) ;  /* 0x0000008000017945 */ /* 0x000fe20003800000 */
[----:B------:R-:W-:-:S03]  /*9b10*/  ISETP.GT.AND P1, PT, R0, 0x8, P0 ;  /* 0x000000080000780c */ /* 0x000fc60000724270 */
[----:B------:R-:W-:-:S04]  /*9b20*/  FMUL R161, R161, R16 ;  /* 0x00000010a1a17220 */ /* 0x000fc80000400000 */
[----:B--2---:R-:W-:-:S05]  /*9b30*/  FFMA R161, R162, R2, R161 ;  /* 0x00000002a2a17223 */ /* 0x004fca00000000a1 */
[----:B------:R-:W-:-:S05]  /*9b40*/  F2FP.BF16.F32.PACK_AB R161, RZ, R161 ;  /* 0x000000a1ffa1723e */ /* 0x000fca00000010ff */
[----:B------:R1:W-:Y:S01]  /*9b50*/  @P2 STG.E.U16 desc[UR36][R4.64+0x12], R161 ;  /* 0x000012a104002986 */ /* 0x0003e2000c101524 */
[----:B------:R-:W-:Y:S05]  /*9b60*/  @!P1 BRA `(.L_x_45) ;  /* 0x0000000000049947 */ /* 0x000fea0003800000 */
[----:B------:R2:W5:Y:S02]  /*9b70*/  LDG.E.LTC128B.U16 R23, desc[UR36][R8.64+0x10] ;  /* 0x0000102408177981 */ /* 0x000564000c1e1520 */
.L_x_45:
[----:B------:R-:W-:Y:S05]  /*9b80*/  BSYNC B1 ;  /* 0x0000000000017941 */ /* 0x000fea0003800000 */
.L_x_44:
        /* <DEDUP_REMOVED lines=10> */
.L_x_47:
[----:B------:R-:W-:Y:S05]  /*9c30*/  BSYNC B1 ;  /* 0x0000000000017941 */ /* 0x000fea0003800000 */
.L_x_46:
[----:B------:R-:W2:Y:S01]  /*9c40*/  LDL.LU R162, [R1+0x1c] ;  /* 0x00001c0001a27983 */ /* 0x000ea20000300800 */
[----:B-1---5:R-:W-:Y:S01]  /*9c50*/  IMAD.U32 R161, R23, 0x10000, RZ ;  /* 0x0001000017a17824 */ /* 0x022fe200078e00ff */
[----:B------:R-:W-:Y:S01]  /*9c60*/  ISETP.GT.AND P1, PT, R0, 0x10, P3 ;  /* 0x000000100000780c */ /* 0x000fe20001f24270 */
[----:B------:R-:W-:Y:S02]  /*9c70*/  BSSY B1, `(.L_x_48) ;  /* 0x0000007000017945 */ /* 0x000fe40003800000 */
[----:B------:R-:W-:-:S04]  /*9c80*/  FMUL R161, R161, R16 ;  /* 0x00000010a1a17220 */ /* 0x000fc80000400000 */
[----:B--2---:R-:W-:-:S05]  /*9c90*/  FFMA R161, R162, R2, R161 ;  /* 0x00000002a2a17223 */ /* 0x004fca00000000a1 */
[----:B------:R-:W-:-:S05]  /*9ca0*/  F2FP.BF16.F32.PACK_AB R161, RZ, R161 ;  /* 0x000000a1ffa1723e */ /* 0x000fca00000010ff */
[----:B------:R1:W-:Y:S01]  /*9cb0*/  @P2 STG.E.U16 desc[UR36][R6.64+0x12], R161 ;  /* 0x000012a106002986 */ /* 0x0003e2000c101524 */
[----:B------:R-:W-:Y:S05]  /*9cc0*/  @!P1 BRA `(.L_x_49) ;  /* 0x0000000000049947 */ /* 0x000fea0003800000 */
[----:B------:R2:W5:Y:S02]  /*9cd0*/  LDG.E.LTC128B.U16 R23, desc[UR36][R10.64+0x20] ;  /* 0x000020240a177981 */ /* 0x000564000c1e1520 */
.L_x_49:
[----:B------:R-:W-:Y:S05]  /*9ce0*/  BSYNC B1 ;  /* 0x0000000000017941 */ /* 0x000fea0003800000 */
.L_x_48:
        /* <DEDUP_REMOVED lines=10> */
.L_x_51:
[----:B------:R-:W-:Y:S05]  /*9d90*/  BSYNC B1 ;  /* 0x0000000000017941 */ /* 0x000fea0003800000 */
.L_x_50:
        /* <DEDUP_REMOVED lines=10> */
.L_x_53:
[----:B------:R-:W-:Y:S05]  /*9e40*/  BSYNC B1 ;  /* 0x0000000000017941 */ /* 0x000fea0003800000 */
.L_x_52:
        /* <DEDUP_REMOVED lines=10> */
.L_x_55:
[----:B------:R-:W-:Y:S05]  /*9ef0*/  BSYNC B1 ;  /* 0x0000000000017941 */ /* 0x000fea0003800000 */
.L_x_54:
        /* <DEDUP_REMOVED lines=10> */
.L_x_57:
[----:B------:R-:W-:Y:S05]  /*9fa0*/  BSYNC B1 ;  /* 0x0000000000017941 */ /* 0x000fea0003800000 */
.L_x_56:
        /* <DEDUP_REMOVED lines=10> */
.L_x_59:
[----:B------:R-:W-:Y:S05]  /*a050*/  BSYNC B1 ;  /* 0x0000000000017941 */ /* 0x000fea0003800000 */
.L_x_58:
        /* <DEDUP_REMOVED lines=10> */
.L_x_61:
[----:B------:R-:W-:Y:S05]  /*a100*/  BSYNC B1 ;  /* 0x0000000000017941 */ /* 0x000fea0003800000 */
.L_x_60:
        /* <DEDUP_REMOVED lines=10> */
.L_x_63:
[----:B------:R-:W-:Y:S05]  /*a1b0*/  BSYNC B1 ;  /* 0x0000000000017941 */ /* 0x000fea0003800000 */
.L_x_62:
        /* <DEDUP_REMOVED lines=10> */
.L_x_65:
[----:B------:R-:W-:Y:S05]  /*a260*/  BSYNC B1 ;  /* 0x0000000000017941 */ /* 0x000fea0003800000 */
.L_x_64:
        /* <DEDUP_REMOVED lines=10> */
.L_x_67:
[----:B------:R-:W-:Y:S05]  /*a310*/  BSYNC B1 ;  /* 0x0000000000017941 */ /* 0x000fea0003800000 */
.L_x_66:
        /* <DEDUP_REMOVED lines=10> */
.L_x_69:
[----:B------:R-:W-:Y:S05]  /*a3c0*/  BSYNC B1 ;  /* 0x0000000000017941 */ /* 0x000fea0003800000 */
.L_x_68:
        /* <DEDUP_REMOVED lines=10> */
.L_x_71:
[----:B------:R-:W-:Y:S05]  /*a470*/  BSYNC B1 ;  /* 0x0000000000017941 */ /* 0x000fea0003800000 */
.L_x_70:
        /* <DEDUP_REMOVED lines=10> */
.L_x_73:
[----:B------:R-:W-:Y:S05]  /*a520*/  BSYNC B1 ;  /* 0x0000000000017941 */ /* 0x000fea0003800000 */
.L_x_72:
        /* <DEDUP_REMOVED lines=10> */
.L_x_75:
[----:B------:R-:W-:Y:S05]  /*a5d0*/  BSYNC B1 ;  /* 0x0000000000017941 */ /* 0x000fea0003800000 */
.L_x_74:
        /* <DEDUP_REMOVED lines=10> */
.L_x_77:
[----:B------:R-:W-:Y:S05]  /*a680*/  BSYNC B1 ;  /* 0x0000000000017941 */ /* 0x000fea0003800000 */
.L_x_76:
        /* <DEDUP_REMOVED lines=10> */
.L_x_79:
[----:B------:R-:W-:Y:S05]  /*a730*/  BSYNC B1 ;  /* 0x0000000000017941 */ /* 0x000fea0003800000 */
.L_x_78:
        /* <DEDUP_REMOVED lines=10> */
.L_x_81:
[----:B------:R-:W-:Y:S05]  /*a7e0*/  BSYNC B1 ;  /* 0x0000000000017941 */ /* 0x000fea0003800000 */
.L_x_80:
        /* <DEDUP_REMOVED lines=10> */
.L_x_83:
[----:B------:R-:W-:Y:S05]  /*a890*/  BSYNC B1 ;  /* 0x0000000000017941 */ /* 0x000fea0003800000 */
.L_x_82:
        /* <DEDUP_REMOVED lines=10> */
.L_x_85:
[----:B------:R-:W-:Y:S05]  /*a940*/  BSYNC B1 ;  /* 0x0000000000017941 */ /* 0x000fea0003800000 */
.L_x_84:
        /* <DEDUP_REMOVED lines=10> */
.L_x_87:
[----:B------:R-:W-:Y:S05]  /*a9f0*/  BSYNC B1 ;  /* 0x0000000000017941 */ /* 0x000fea0003800000 */
.L_x_86:
        /* <DEDUP_REMOVED lines=10> */
.L_x_89:
[----:B------:R-:W-:Y:S05]  /*aaa0*/  BSYNC B1 ;  /* 0x0000000000017941 */ /* 0x000fea0003800000 */
.L_x_88:
        /* <DEDUP_REMOVED lines=10> */
.L_x_91:
[----:B------:R-:W-:Y:S05]  /*ab50*/  BSYNC B1 ;  /* 0x0000000000017941 */ /* 0x000fea0003800000 */
.L_x_90:
        /* <DEDUP_REMOVED lines=10> */
.L_x_93:
[----:B------:R-:W-:Y:S05]  /*ac00*/  BSYNC B1 ;  /* 0x0000000000017941 */ /* 0x000fea0003800000 */
.L_x_92:
        /* <DEDUP_REMOVED lines=10> */
.L_x_95:
[----:B------:R-:W-:Y:S05]  /*acb0*/  BSYNC B1 ;  /* 0x0000000000017941 */ /* 0x000fea0003800000 */
.L_x_94:
        /* <DEDUP_REMOVED lines=10> */
.L_x_97:
[----:B------:R-:W-:Y:S05]  /*ad60*/  BSYNC B1 ;  /* 0x0000000000017941 */ /* 0x000fea0003800000 */
.L_x_96:
        /* <DEDUP_REMOVED lines=10> */
.L_x_99:
[----:B------:R-:W-:Y:S05]  /*ae10*/  BSYNC B1 ;  /* 0x0000000000017941 */ /* 0x000fea0003800000 */
.L_x_98:
        /* <DEDUP_REMOVED lines=10> */
.L_x_101:
[----:B------:R-:W-:Y:S05]  /*aec0*/  BSYNC B1 ;  /* 0x0000000000017941 */ /* 0x000fea0003800000 */
.L_x_100:
        /* <DEDUP_REMOVED lines=10> */
.L_x_103:
[----:B------:R-:W-:Y:S05]  /*af70*/  BSYNC B1 ;  /* 0x0000000000017941 */ /* 0x000fea0003800000 */
.L_x_102:
        /* <DEDUP_REMOVED lines=10> */
.L_x_105:
[----:B------:R-:W-:Y:S05]  /*b020*/  BSYNC B1 ;  /* 0x0000000000017941 */ /* 0x000fea0003800000 */
.L_x_104:
        /* <DEDUP_REMOVED lines=10> */
.L_x_107:
[----:B------:R-:W-:Y:S05]  /*b0d0*/  BSYNC B1 ;  /* 0x0000000000017941 */ /* 0x000fea0003800000 */
.L_x_106:
        /* <DEDUP_REMOVED lines=10> */
.L_x_109:
[----:B------:R-:W-:Y:S05]  /*b180*/  BSYNC B1 ;  /* 0x0000000000017941 */ /* 0x000fea0003800000 */
.L_x_108:
        /* <DEDUP_REMOVED lines=10> */
.L_x_111:
[----:B------:R-:W-:Y:S05]  /*b230*/  BSYNC B1 ;  /* 0x0000000000017941 */ /* 0x000fea0003800000 */
.L_x_110:
        /* <DEDUP_REMOVED lines=10> */
.L_x_113:
[----:B------:R-:W-:Y:S05]  /*b2e0*/  BSYNC B1 ;  /* 0x0000000000017941 */ /* 0x000fea0003800000 */
.L_x_112:
        /* <DEDUP_REMOVED lines=10> */
.L_x_115:
[----:B------:R-:W-:Y:S05]  /*b390*/  BSYNC B1 ;  /* 0x0000000000017941 */ /* 0x000fea0003800000 */
.L_x_114:
        /* <DEDUP_REMOVED lines=10> */
.L_x_117:
[----:B------:R-:W-:Y:S05]  /*b440*/  BSYNC B1 ;  /* 0x0000000000017941 */ /* 0x000fea0003800000 */
.L_x_116:
        /* <DEDUP_REMOVED lines=10> */
.L_x_119:
[----:B------:R-:W-:Y:S05]  /*b4f0*/  BSYNC B1 ;  /* 0x0000000000017941 */ /* 0x000fea0003800000 */
.L_x_118:
        /* <DEDUP_REMOVED lines=10> */
.L_x_121:
[----:B------:R-:W-:Y:S05]  /*b5a0*/  BSYNC B1 ;  /* 0x0000000000017941 */ /* 0x000fea0003800000 */
.L_x_120:
        /* <DEDUP_REMOVED lines=10> */
.L_x_123:
[----:B------:R-:W-:Y:S05]  /*b650*/  BSYNC B1 ;  /* 0x0000000000017941 */ /* 0x000fea0003800000 */
.L_x_122:
        /* <DEDUP_REMOVED lines=10> */
.L_x_125:
[----:B------:R-:W-:Y:S05]  /*b700*/  BSYNC B1 ;  /* 0x0000000000017941 */ /* 0x000fea0003800000 */
.L_x_124:
        /* <DEDUP_REMOVED lines=10> */
.L_x_127:
[----:B------:R-:W-:Y:S05]  /*b7b0*/  BSYNC B1 ;  /* 0x0000000000017941 */ /* 0x000fea0003800000 */
.L_x_126:
        /* <DEDUP_REMOVED lines=10> */
.L_x_129:
[----:B------:R-:W-:Y:S05]  /*b860*/  BSYNC B1 ;  /* 0x0000000000017941 */ /* 0x000fea0003800000 */
.L_x_128:
        /* <DEDUP_REMOVED lines=10> */
.L_x_131:
[----:B------:R-:W-:Y:S05]  /*b910*/  BSYNC B1 ;  /* 0x0000000000017941 */ /* 0x000fea0003800000 */
.L_x_130:
        /* <DEDUP_REMOVED lines=10> */
.L_x_133:
[----:B------:R-:W-:Y:S05]  /*b9c0*/  BSYNC B1 ;  /* 0x0000000000017941 */ /* 0x000fea0003800000 */
.L_x_132:
        /* <DEDUP_REMOVED lines=10> */
.L_x_135:
[----:B------:R-:W-:Y:S05]  /*ba70*/  BSYNC B1 ;  /* 0x0000000000017941 */ /* 0x000fea0003800000 */
.L_x_134:
        /* <DEDUP_REMOVED lines=10> */
.L_x_137:
[----:B------:R-:W-:Y:S05]  /*bb20*/  BSYNC B1 ;  /* 0x0000000000017941 */ /* 0x000fea0003800000 */
.L_x_136:
        /* <DEDUP_REMOVED lines=10> */
.L_x_139:
[----:B------:R-:W-:Y:S05]  /*bbd0*/  BSYNC B1 ;  /* 0x0000000000017941 */ /* 0x000fea0003800000 */
.L_x_138:
        /* <DEDUP_REMOVED lines=10> */
.L_x_141:
[----:B------:R-:W-:Y:S05]  /*bc80*/  BSYNC B1 ;  /* 0x0000000000017941 */ /* 0x000fea0003800000 */
.L_x_140:
        /* <DEDUP_REMOVED lines=10> */
.L_x_143:
[----:B------:R-:W-:Y:S05]  /*bd30*/  BSYNC B1 ;  /* 0x0000000000017941 */ /* 0x000fea0003800000 */
.L_x_142:
        /* <DEDUP_REMOVED lines=10> */
.L_x_145:
[----:B------:R-:W-:Y:S05]  /*bde0*/  BSYNC B1 ;  /* 0x0000000000017941 */ /* 0x000fea0003800000 */
.L_x_144:
        /* <DEDUP_REMOVED lines=10> */
.L_x_147:
[----:B------:R-:W-:Y:S05]  /*be90*/  BSYNC B1 ;  /* 0x0000000000017941 */ /* 0x000fea0003800000 */
.L_x_146:
        /* <DEDUP_REMOVED lines=10> */
.L_x_149:
[----:B------:R-:W-:Y:S05]  /*bf40*/  BSYNC B1 ;  /* 0x0000000000017941 */ /* 0x000fea0003800000 */
.L_x_148:
        /* <DEDUP_REMOVED lines=10> */
.L_x_151:
[----:B------:R-:W-:Y:S05]  /*bff0*/  BSYNC B1 ;  /* 0x0000000000017941 */ /* 0x000fea0003800000 */
.L_x_150:
        /* <DEDUP_REMOVED lines=10> */
.L_x_153:
[----:B------:R-:W-:Y:S05]  /*c0a0*/  BSYNC B1 ;  /* 0x0000000000017941 */ /* 0x000fea0003800000 */
.L_x_152:
        /* <DEDUP_REMOVED lines=10> */
.L_x_155:
[----:B------:R-:W-:Y:S05]  /*c150*/  BSYNC B1 ;  /* 0x0000000000017941 */ /* 0x000fea0003800000 */
.L_x_154:
        /* <DEDUP_REMOVED lines=10> */
.L_x_157:
[----:B------:R-:W-:Y:S05]  /*c200*/  BSYNC B1 ;  /* 0x0000000000017941 */ /* 0x000fea0003800000 */
.L_x_156:
        /* <DEDUP_REMOVED lines=10> */
.L_x_159:
[----:B------:R-:W-:Y:S05]  /*c2b0*/  BSYNC B1 ;  /* 0x0000000000017941 */ /* 0x000fea0003800000 */
.L_x_158:
        /* <DEDUP_REMOVED lines=10> */
.L_x_161:
[----:B------:R-:W-:Y:S05]  /*c360*/  BSYNC B1 ;  /* 0x0000000000017941 */ /* 0x000fea0003800000 */
.L_x_160:
        /* <DEDUP_REMOVED lines=10> */
.L_x_163:
[----:B------:R-:W-:Y:S05]  /*c410*/  BSYNC B1 ;  /* 0x0000000000017941 */ /* 0x000fea0003800000 */
.L_x_162:
        /* <DEDUP_REMOVED lines=10> */
.L_x_165:
[----:B------:R-:W-:Y:S05]  /*c4c0*/  BSYNC B1 ;  /* 0x0000000000017941 */ /* 0x000fea0003800000 */
.L_x_164:
        /* <DEDUP_REMOVED lines=10> */
.L_x_167:
[----:B------:R-:W-:Y:S05]  /*c570*/  BSYNC B1 ;  /* 0x0000000000017941 */ /* 0x000fea0003800000 */
.L_x_166:
        /* <DEDUP_REMOVED lines=10> */
.L_x_169:
[----:B------:R-:W-:Y:S05]  /*c620*/  BSYNC B1 ;  /* 0x0000000000017941 */ /* 0x000fea0003800000 */
.L_x_168:
        /* <DEDUP_REMOVED lines=10> */
.L_x_171:
[----:B------:R-:W-:Y:S05]  /*c6d0*/  BSYNC B1 ;  /* 0x0000000000017941 */ /* 0x000fea0003800000 */
.L_x_170:
        /* <DEDUP_REMOVED lines=10> */
.L_x_173:
[----:B------:R-:W-:Y:S05]  /*c780*/  BSYNC B1 ;  /* 0x0000000000017941 */ /* 0x000fea0003800000 */
.L_x_172:
        /* <DEDUP_REMOVED lines=10> */
.L_x_175:
[----:B------:R-:W-:Y:S05]  /*c830*/  BSYNC B1 ;  /* 0x0000000000017941 */ /* 0x000fea0003800000 */
.L_x_174:
        /* <DEDUP_REMOVED lines=10> */
.L_x_177:
[----:B------:R-:W-:Y:S05]  /*c8e0*/  BSYNC B1 ;  /* 0x0000000000017941 */ /* 0x000fea0003800000 */
.L_x_176:
        /* <DEDUP_REMOVED lines=10> */
.L_x_179:
[----:B------:R-:W-:Y:S05]  /*c990*/  BSYNC B1 ;  /* 0x0000000000017941 */ /* 0x000fea0003800000 */
.L_x_178:
        /* <DEDUP_REMOVED lines=10> */
.L_x_181:
[----:B------:R-:W-:Y:S05]  /*ca40*/  BSYNC B1 ;  /* 0x0000000000017941 */ /* 0x000fea0003800000 */
.L_x_180:
        /* <DEDUP_REMOVED lines=10> */
.L_x_183:
[----:B------:R-:W-:Y:S05]  /*caf0*/  BSYNC B1 ;  /* 0x0000000000017941 */ /* 0x000fea0003800000 */
.L_x_182:
        /* <DEDUP_REMOVED lines=10> */
.L_x_185:
[----:B------:R-:W-:Y:S05]  /*cba0*/  BSYNC B1 ;  /* 0x0000000000017941 */ /* 0x000fea0003800000 */
.L_x_184:
        /* <DEDUP_REMOVED lines=10> */
.L_x_187:
[----:B------:R-:W-:Y:S05]  /*cc50*/  BSYNC B1 ;  /* 0x0000000000017941 */ /* 0x000fea0003800000 */
.L_x_186:
        /* <DEDUP_REMOVED lines=10> */
.L_x_189:
[----:B------:R-:W-:Y:S05]  /*cd00*/  BSYNC B1 ;  /* 0x0000000000017941 */ /* 0x000fea0003800000 */
.L_x_188:
        /* <DEDUP_REMOVED lines=10> */
.L_x_191:
[----:B------:R-:W-:Y:S05]  /*cdb0*/  BSYNC B1 ;  /* 0x0000000000017941 */ /* 0x000fea0003800000 */
.L_x_190:
        /* <DEDUP_REMOVED lines=10> */
.L_x_193:
[----:B------:R-:W-:Y:S05]  /*ce60*/  BSYNC B1 ;  /* 0x0000000000017941 */ /* 0x000fea0003800000 */
.L_x_192:
        /* <DEDUP_REMOVED lines=10> */
.L_x_195:
[----:B------:R-:W-:Y:S05]  /*cf10*/  BSYNC B1 ;  /* 0x0000000000017941 */ /* 0x000fea0003800000 */
.L_x_194:
        /* <DEDUP_REMOVED lines=10> */
.L_x_197:
[----:B------:R-:W-:Y:S05]  /*cfc0*/  BSYNC B1 ;  /* 0x0000000000017941 */ /* 0x000fea0003800000 */
.L_x_196:
        /* <DEDUP_REMOVED lines=10> */
.L_x_199:
[----:B------:R-:W-:Y:S05]  /*d070*/  BSYNC B1 ;  /* 0x0000000000017941 */ /* 0x000fea0003800000 */
.L_x_198:
        /* <DEDUP_REMOVED lines=10> */
.L_x_201:
[----:B------:R-:W-:Y:S05]  /*d120*/  BSYNC B1 ;  /* 0x0000000000017941 */ /* 0x000fea0003800000 */
.L_x_200:
        /* <DEDUP_REMOVED lines=10> */
.L_x_203:
[----:B------:R-:W-:Y:S05]  /*d1d0*/  BSYNC B1 ;  /* 0x0000000000017941 */ /* 0x000fea0003800000 */
.L_x_202:
        /* <DEDUP_REMOVED lines=10> */
.L_x_205:
[----:B------:R-:W-:Y:S05]  /*d280*/  BSYNC B1 ;  /* 0x0000000000017941 */ /* 0x000fea0003800000 */
.L_x_204:
        /* <DEDUP_REMOVED lines=10> */
.L_x_207:
[----:B------:R-:W-:Y:S05]  /*d330*/  BSYNC B1 ;  /* 0x0000000000017941 */ /* 0x000fea0003800000 */
.L_x_206:
        /* <DEDUP_REMOVED lines=10> */
.L_x_209:
[----:B------:R-:W-:Y:S05]  /*d3e0*/  BSYNC B1 ;  /* 0x0000000000017941 */ /* 0x000fea0003800000 */
.L_x_208:
        /* <DEDUP_REMOVED lines=10> */
.L_x_211:
[----:B------:R-:W-:Y:S05]  /*d490*/  BSYNC B1 ;  /* 0x0000000000017941 */ /* 0x000fea0003800000 */
.L_x_210:
        /* <DEDUP_REMOVED lines=10> */
.L_x_213:
[----:B------:R-:W-:Y:S05]  /*d540*/  BSYNC B1 ;  /* 0x0000000000017941 */ /* 0x000fea0003800000 */
.L_x_212:
        /* <DEDUP_REMOVED lines=10> */
.L_x_215:
[----:B------:R-:W-:Y:S05]  /*d5f0*/  BSYNC B1 ;  /* 0x0000000000017941 */ /* 0x000fea0003800000 */
.L_x_214:
        /* <DEDUP_REMOVED lines=10> */
.L_x_217:
[----:B------:R-:W-:Y:S05]  /*d6a0*/  BSYNC B1 ;  /* 0x0000000000017941 */ /* 0x000fea0003800000 */
.L_x_216:
        /* <DEDUP_REMOVED lines=10> */
.L_x_219:
[----:B------:R-:W-:Y:S05]  /*d750*/  BSYNC B1 ;  /* 0x0000000000017941 */ /* 0x000fea0003800000 */
.L_x_218:
        /* <DEDUP_REMOVED lines=10> */
.L_x_221:
[----:B------:R-:W-:Y:S05]  /*d800*/  BSYNC B1 ;  /* 0x0000000000017941 */ /* 0x000fea0003800000 */
.L_x_220:
        /* <DEDUP_REMOVED lines=10> */
.L_x_223:
[----:B------:R-:W-:Y:S05]  /*d8b0*/  BSYNC B1 ;  /* 0x0000000000017941 */ /* 0x000fea0003800000 */
.L_x_222:
        /* <DEDUP_REMOVED lines=10> */
.L_x_225:
[----:B------:R-:W-:Y:S05]  /*d960*/  BSYNC B1 ;  /* 0x0000000000017941 */ /* 0x000fea0003800000 */
.L_x_224:
        /* <DEDUP_REMOVED lines=10> */
.L_x_227:
[----:B------:R-:W-:Y:S05]  /*da10*/  BSYNC B1 ;  /* 0x0000000000017941 */ /* 0x000fea0003800000 */
.L_x_226:
        /* <DEDUP_REMOVED lines=10> */
.L_x_229:
[----:B------:R-:W-:Y:S05]  /*dac0*/  BSYNC B1 ;  /* 0x0000000000017941 */ /* 0x000fea0003800000 */
.L_x_228:
        /* <DEDUP_REMOVED lines=10> */
.L_x_231:
[----:B------:R-:W-:Y:S05]  /*db70*/  BSYNC B1 ;  /* 0x0000000000017941 */ /* 0x000fea0003800000 */
.L_x_230:
        /* <DEDUP_REMOVED lines=10> */
.L_x_233:
[----:B------:R-:W-:Y:S05]  /*dc20*/  BSYNC B1 ;  /* 0x0000000000017941 */ /* 0x000fea0003800000 */
.L_x_232:
        /* <DEDUP_REMOVED lines=10> */
.L_x_235:
[----:B------:R-:W-:Y:S05]  /*dcd0*/  BSYNC B1 ;  /* 0x0000000000017941 */ /* 0x000fea0003800000 */
.L_x_234:
        /* <DEDUP_REMOVED lines=10> */
.L_x_237:
[----:B------:R-:W-:Y:S05]  /*dd80*/  BSYNC B1 ;  /* 0x0000000000017941 */ /* 0x000fea0003800000 */
.L_x_236:
        /* <DEDUP_REMOVED lines=10> */
.L_x_239:
[----:B------:R-:W-:Y:S05]  /*de30*/  BSYNC B1 ;  /* 0x0000000000017941 */ /* 0x000fea0003800000 */
.L_x_238:
        /* <DEDUP_REMOVED lines=10> */
.L_x_241:
[----:B------:R-:W-:Y:S05]  /*dee0*/  BSYNC B1 ;  /* 0x0000000000017941 */ /* 0x000fea0003800000 */
.L_x_240:
        /* <DEDUP_REMOVED lines=10> */
.L_x_243:
[----:B------:R-:W-:Y:S05]  /*df90*/  BSYNC B1 ;  /* 0x0000000000017941 */ /* 0x000fea0003800000 */
.L_x_242:
        /* <DEDUP_REMOVED lines=10> */
.L_x_245:
[----:B------:R-:W-:Y:S05]  /*e040*/  BSYNC B1 ;  /* 0x0000000000017941 */ /* 0x000fea0003800000 */
.L_x_244:
        /* <DEDUP_REMOVED lines=10> */
.L_x_247:
[----:B------:R-:W-:Y:S05]  /*e0f0*/  BSYNC B1 ;  /* 0x0000000000017941 */ /* 0x000fea0003800000 */
.L_x_246:
        /* <DEDUP_REMOVED lines=10> */
.L_x_249:
[----:B------:R-:W-:Y:S05]  /*e1a0*/  BSYNC B1 ;  /* 0x0000000000017941 */ /* 0x000fea0003800000 */
.L_x_248:
        /* <DEDUP_REMOVED lines=10> */
.L_x_251:
[----:B------:R-:W-:Y:S05]  /*e250*/  BSYNC B1 ;  /* 0x0000000000017941 */ /* 0x000fea0003800000 */
.L_x_250:
        /* <DEDUP_REMOVED lines=10> */
.L_x_253:
[----:B------:R-:W-:Y:S05]  /*e300*/  BSYNC B1 ;  /* 0x0000000000017941 */ /* 0x000fea0003800000 */
.L_x_252:
        /* <DEDUP_REMOVED lines=10> */
.L_x_255:
[----:B------:R-:W-:Y:S05]  /*e3b0*/  BSYNC B1 ;  /* 0x0000000000017941 */ /* 0x000fea0003800000 */
.L_x_254:
        /* <DEDUP_REMOVED lines=10> */
.L_x_257:
[----:B------:R-:W-:Y:S05]  /*e460*/  BSYNC B1 ;  /* 0x0000000000017941 */ /* 0x000fea0003800000 */
.L_x_256:
        /* <DEDUP_REMOVED lines=10> */
.L_x_259:
[----:B------:R-:W-:Y:S05]  /*e510*/  BSYNC B1 ;  /* 0x0000000000017941 */ /* 0x000fea0003800000 */
.L_x_258:
        /* <DEDUP_REMOVED lines=10> */
.L_x_261:
[----:B------:R-:W-:Y:S05]  /*e5c0*/  BSYNC B1 ;  /* 0x0000000000017941 */ /* 0x000fea0003800000 */
.L_x_260:
        /* <DEDUP_REMOVED lines=10> */
.L_x_263:
[----:B------:R-:W-:Y:S05]  /*e670*/  BSYNC B1 ;  /* 0x0000000000017941 */ /* 0x000fea0003800000 */
.L_x_262:
        /* <DEDUP_REMOVED lines=10> */
.L_x_265:
[----:B------:R-:W-:Y:S05]  /*e720*/  BSYNC B1 ;  /* 0x0000000000017941 */ /* 0x000fea0003800000 */
.L_x_264:
        /* <DEDUP_REMOVED lines=10> */
.L_x_267:
[----:B------:R-:W-:Y:S05]  /*e7d0*/  BSYNC B1 ;  /* 0x0000000000017941 */ /* 0x000fea0003800000 */
.L_x_266:
        /* <DEDUP_REMOVED lines=10> */
.L_x_269:
[----:B------:R-:W-:Y:S05]  /*e880*/  BSYNC B1 ;  /* 0x0000000000017941 */ /* 0x000fea0003800000 */
.L_x_268:
        /* <DEDUP_REMOVED lines=10> */
.L_x_271:
[----:B------:R-:W-:Y:S05]  /*e930*/  BSYNC B1 ;  /* 0x0000000000017941 */ /* 0x000fea0003800000 */
.L_x_270:
        /* <DEDUP_REMOVED lines=10> */
.L_x_273:
[----:B------:R-:W-:Y:S05]  /*e9e0*/  BSYNC B1 ;  /* 0x0000000000017941 */ /* 0x000fea0003800000 */
.L_x_272:
        /* <DEDUP_REMOVED lines=10> */
.L_x_275:
[----:B------:R-:W-:Y:S05]  /*ea90*/  BSYNC B1 ;  /* 0x0000000000017941 */ /* 0x000fea0003800000 */
.L_x_274:
        /* <DEDUP_REMOVED lines=10> */
.L_x_277:
[----:B------:R-:W-:Y:S05]  /*eb40*/  BSYNC B1 ;  /* 0x0000000000017941 */ /* 0x000fea0003800000 */
.L_x_276:
        /* <DEDUP_REMOVED lines=10> */
.L_x_279:
[----:B------:R-:W-:Y:S05]  /*ebf0*/  BSYNC B1 ;  /* 0x0000000000017941 */ /* 0x000fea0003800000 */
.L_x_278:
        /* <DEDUP_REMOVED lines=10> */
.L_x_281:
[----:B------:R-:W-:Y:S05]  /*eca0*/  BSYNC B1 ;  /* 0x0000000000017941 */ /* 0x000fea0003800000 */
.L_x_280:
        /* <DEDUP_REMOVED lines=10> */
.L_x_283:
[----:B------:R-:W-:Y:S05]  /*ed50*/  BSYNC B1 ;  /* 0x0000000000017941 */ /* 0x000fea0003800000 */
.L_x_282:
[----:B0-234-:R-:W2:Y:S01]  /*ed60*/  LDL.LU R10, [R1+0x1f4] ;  /* 0x0001f400010a7983 */ /* 0x01dea20000300800 */
[----:B-----5:R-:W-:Y:S01]  /*ed70*/  SHF.L.U32 R11, R23, 0x10, RZ ;  /* 0x00000010170b7819 */ /* 0x020fe200000006ff */
        /* <DEDUP_REMOVED lines=8> */
.L_x_285:
[----:B------:R-:W-:Y:S05]  /*ee00*/  BSYNC B1 ;  /* 0x0000000000017941 */ /* 0x000fea0003800000 */
.L_x_284:
[----:B------:R-:W3:Y:S01]  /*ee10*/  LDL.LU R10, [R1+0x1f8] ;  /* 0x0001f800010a7983 */ /* 0x000ee20000300800 */
[----:B0----5:R-:W-:Y:S01]  /*ee20*/  IMAD.U32 R11, R23, 0x10000, RZ ;  /* 0x00010000170b7824 */ /* 0x021fe200078e00ff */
[----:B------:R-:W-:Y:S01]  /*ee30*/  ISETP.GT.AND P1, PT, R0, 0xf9, P0 ;  /* 0x000000f90000780c */ /* 0x000fe20000724270 */
[----:B------:R-:W-:Y:S01]  /*ee40*/  BSSY B1, `(.L_x_286) ;  /* 0x000000a000017945 */ /* 0x000fe20003800000 */
[----:B------:R-:W-:Y:S01]  /*ee50*/  IADD3 R169, P0, R3, 0x80, RZ ;  /* 0x0000008003a97810 */ /* 0x000fe20007f1e0ff */
[----:B------:R-:W-:-:S04]  /*ee60*/  FMUL R11, R11, R16 ;  /* 0x000000100b0b7220 */ /* 0x000fc80000400000 */
[----:B---3--:R-:W-:-:S05]  /*ee70*/  FFMA R11, R10, R2, R11 ;  /* 0x000000020a0b7223 */ /* 0x008fca000000000b */
[----:B------:R-:W-:-:S04]  /*ee80*/  F2FP.BF16.F32.PACK_AB R11, RZ, R11 ;  /* 0x0000000bff0b723e */ /* 0x000fc800000010ff */
[----:B------:R-:W-:Y:S01]  /*ee90*/  PRMT R3, R11, 0x7610, R3 ;  /* 0x000076100b037816 */ /* 0x000fe20000000003 */
[----:B------:R-:W-:-:S04]  /*eea0*/  IMAD.X R11, RZ, RZ, UR7, P0 ;  /* 0x00000007ff0b7e24 */ /* 0x000fc800080e06ff */
[----:B------:R0:W-:Y:S01]  /*eeb0*/  @P2 STG.E.U16 desc[UR36][R6.64+0x1f0], R3 ;  /* 0x0001f00306002986 */ /* 0x0001e2000c101524 */
[----:B------:R-:W-:Y:S05]  /*eec0*/  @!P1 BRA `(.L_x_287) ;  /* 0x0000000000049947 */ /* 0x000fea0003800000 */
[----:B------:R3:W5:Y:S02]  /*eed0*/  LDG.E.LTC128B.U16 R23, desc[UR36][R8.64+0x1f2] ;  /* 0x0001f22408177981 */ /* 0x000764000c1e1520 */
.L_x_287:
[----:B------:R-:W-:Y:S05]  /*eee0*/  BSYNC B1 ;  /* 0x0000000000017941 */ /* 0x000fea0003800000 */
.L_x_286:
[----:B------:R-:W4:Y:S01]  /*eef0*/  LDL.LU R10, [R1+0x1fc] ;  /* 0x0001fc00010a7983 */ /* 0x000f220000300800 */
[----:B0----5:R-:W-:Y:S01]  /*ef00*/  IMAD.U32 R3, R23, 0x10000, RZ ;  /* 0x0001000017037824 */ /* 0x021fe200078e00ff */
[----:B------:R-:W-:Y:S01]  /*ef10*/  ISETP.GT.AND P0, PT, R153, 0x80, PT ;  /* 0x000000809900780c */ /* 0x000fe20003f04270 */
[----:B--23--:R-:W-:Y:S02]  /*ef20*/  IMAD R8, R11, R14, RZ ;  /* 0x0000000e0b087224 */ /* 0x00cfe400078e02ff */
[----:B------:R-:W-:Y:S01]  /*ef30*/  FMUL R3, R3, R16 ;  /* 0x0000001003037220 */ /* 0x000fe20000400000 */
[----:B------:R-:W-:Y:S01]  /*ef40*/  ISETP.GT.AND P4, PT, R0, RZ, P0 ;  /* 0x000000ff0000720c */ /* 0x000fe20000784270 */
[C---:B------:R-:W-:Y:S02]  /*ef50*/  IMAD R167, R169.reuse, R15, R8 ;  /* 0x0000000fa9a77224 */ /* 0x040fe400078e0208 */
[----:B------:R-:W-:-:S05]  /*ef60*/  IMAD.WIDE.U32 R8, R169, R14, R20 ;  /* 0x0000000ea9087225 */ /* 0x000fca00078e0014 */
[----:B------:R-:W-:Y:S01]  /*ef70*/  IADD3 R9, R9, R167, RZ ;  /* 0x000000a709097210 */ /* 0x000fe20007ffe0ff */
[----:B----4-:R-:W-:Y:S01]  /*ef80*/  FFMA R3, R10, R2, R3 ;  /* 0x000000020a037223 */ /* 0x010fe20000000003 */
[----:B------:R-:W-:-:S04]  /*ef90*/  LEA R10, P2, R8, R12, 0x1 ;  /* 0x0000000c080a7211 */ /* 0x000fc800078408ff */
[----:B------:R-:W-:Y:S02]  /*efa0*/  F2FP.BF16.F32.PACK_AB R3, RZ, R3 ;  /* 0x00000003ff03723e */ /* 0x000fe400000010ff */
[--C-:B------:R-:W-:Y:S02]  /*efb0*/  LEA.HI.X R11, R8, R13, R9.reuse, 0x1, P2 ;  /* 0x0000000d080b7211 */ /* 0x100fe400010f0c09 */
[----:B------:R-:W-:-:S05]  /*efc0*/  PRMT R9, R3, 0x7610, R9 ;  /* 0x0000761003097816 */ /* 0x000fca0000000009 */
[----:B------:R0:W-:Y:S04]  /*efd0*/  @P1 STG.E.U16 desc[UR36][R6.64+0x1f2], R9 ;  /* 0x0001f20906001986 */ /* 0x0001e8000c101524 */
[----:B------:R-:W2:Y:S01]  /*efe0*/  @P4 LDG.E.LTC128B.U16 R23, desc[UR36][R10.64] ;  /* 0x000000240a174981 */ /* 0x000ea2000c1e1520 */
[----:B-1----:R-:W-:Y:S01]  /*eff0*/  IMAD.U32 R161, RZ, RZ, UR8 ;  /* 0x00000008ffa17e24 */ /* 0x002fe2000f8e00ff */
[----:B------:R-:W-:Y:S01]  /*f000*/  MOV R165, UR8 ;  /* 0x0000000800a57c02 */ /* 0x000fe20008000f00 */
[----:B------:R-:W-:Y:S01]  /*f010*/  IMAD.U32 R164, RZ, RZ, UR9 ;  /* 0x00000009ffa47e24 */ /* 0x000fe2000f8e00ff */
[----:B------:R-:W-:Y:S01]  /*f020*/  ISETP.GT.AND P2, PT, R0, 0x1, P0 ;  /* 0x000000010000780c */ /* 0x000fe20000744270 */
[----:B------:R-:W-:Y:S01]  /*f030*/  IMAD.SHL.U32 R161, R161, 0x100, RZ ;  /* 0x00000100a1a17824 */ /* 0x000fe200078e00ff */
[----:B------:R-:W-:Y:S01]  /*f040*/  BSSY B1, `(.L_x_288) ;  /* 0x0000011000017945 */ /* 0x000fe20003800000 */
[----:B0-----:R-:W-:Y:S01]  /*f050*/  IMAD.WIDE.U32 R8, R169, R14, R18 ;  /* 0x0000000ea9087225 */ /* 0x001fe200078e0012 */
[----:B------:R-:W-:-:S03]  /*f060*/  SHF.L.U64.HI R165, R165, 0x8, R164 ;  /* 0x00000008a5a57819 */ /* 0x000fc600000102a4 */
[----:B------:R-:W-:Y:S02]  /*f070*/  IMAD.IADD R9, R167, 0x1, R9 ;  /* 0x00000001a7097824 */ /* 0x000fe400078e0209 */
[----:B------:R-:W-:Y:S01]  /*f080*/  IMAD.WIDE.U32 R162, R22, UR43, R8 ;  /* 0x0000002b16a27c25 */ /* 0x000fe2000f8e0008 */
[----:B------:R-:W-:-:S03]  /*f090*/  IADD3 R8, P1, R161, R4, RZ ;  /* 0x00000004a1087210 */ /* 0x000fc60007f3e0ff */
[----:B------:R-:W-:Y:S01]  /*f0a0*/  IMAD.IADD R7, R159, 0x1, R163 ;  /* 0x000000019f077824 */ /* 0x000fe200078e02a3 */
[----:B------:R-:W-:Y:S02]  /*f0b0*/  IADD3.X R9, R165, R5, RZ, P1, !PT ;  /* 0x00000005a5097210 */ /* 0x000fe40000ffe4ff */
[----:B------:R-:W-:-:S04]  /*f0c0*/  LEA R6, P3, R162, R12, 0x1 ;  /* 0x0000000ca2067211 */ /* 0x000fc800078608ff */
[----:B------:R-:W-:Y:S01]  /*f0d0*/  LEA.HI.X R7, R162, R13, R7, 0x1, P3 ;  /* 0x0000000da2077211 */ /* 0x000fe200018f0c07 */
[----:B--2---:R-:W-:-:S04]  /*f0e0*/  IMAD.U32 R3, R23, 0x10000, RZ ;  /* 0x0001000017037824 */ /* 0x004fc800078e00ff */
[----:B------:R-:W-:-:S04]  /*f0f0*/  FMUL R3, R3, R16 ;  /* 0x0000001003037220 */ /* 0x000fc80000400000 */
[----:B------:R-:W-:-:S05]  /*f100*/  FFMA R3, R24, R2, R3 ;  /* 0x0000000218037223 */ /* 0x000fca0000000003 */
[----:B------:R-:W-:-:S05]  /*f110*/  F2FP.BF16.F32.PACK_AB R3, RZ, R3 ;  /* 0x00000003ff03723e */ /* 0x000fca00000010ff */
[----:B------:R0:W-:Y:S01]  /*f120*/  @P4 STG.E.U16 desc[UR36][R8.64], R3 ;  /* 0x0000000308004986 */ /* 0x0001e2000c101524 */
[----:B------:R-:W-:Y:S05]  /*f130*/  @!P2 BRA `(.L_x_289) ;  /* 0x000000000004a947 */ /* 0x000fea0003800000 */
[----:B------:R1:W5:Y:S02]  /*f140*/  LDG.E.LTC128B.U16 R23, desc[UR36][R6.64+0x2] ;  /* 0x0000022406177981 */ /* 0x000364000c1e1520 */
.L_x_289:
[----:B------:R-:W-:Y:S05]  /*f150*/  BSYNC B1 ;  /* 0x0000000000017941 */ /* 0x000fea0003800000 */
.L_x_288:
[----:B0----5:R-:W-:Y:S01]  /*f160*/  IMAD.U32 R3, R23, 0x10000, RZ ;  /* 0x0001000017037824 */ /* 0x021fe200078e00ff */
[----:B------:R-:W-:Y:S01]  /*f170*/  ISETP.GT.AND P1, PT, R153, 0x88, PT ;  /* 0x000000889900780c */ /* 0x000fe20003f24270 */
[----:B------:R-:W-:Y:S01]  /*f180*/  IMAD.WIDE.U32 R14, R169, R14, R156 ;  /* 0x0000000ea90e7225 */ /* 0x000fe200078e009c */
[----:B------:R-:W-:Y:S03]  /*f190*/  BSSY B1, `(.L_x_290) ;  /* 0x0000010000017945 */ /* 0x000fe60003800000 */
[----:B------:R-:W-:Y:S01]  /*f1a0*/  FMUL R10, R3, R16 ;  /* 0x00000010030a7220 */ /* 0x000fe20000400000 */
[----:B------:R-:W-:Y:S01]  /*f1b0*/  ISETP.GT.AND P3, PT, R0, RZ, P1 ;  /* 0x000000ff0000720c */ /* 0x000fe20000f64270 */
[----:B------:R-:W-:Y:S01]  /*f1c0*/  IMAD.IADD R167, R167, 0x1, R15 ;  /* 0x00000001a7a77824 */ /* 0x000fe200078e020f */
[----:B------:R-:W-:Y:S01]  /*f1d0*/  IADD3 R154, P4, R154, R14, RZ ;  /* 0x0000000e9a9a7210 */ /* 0x000fe20007f9e0ff */
[----:B------:R-:W-:Y:S01]  /*f1e0*/  FFMA R10, R25, R2, R10 ;  /* 0x00000002190a7223 */ /* 0x000fe2000000000a */
[----:B------:R-:W-:-:S03]  /*f1f0*/  IADD3 R14, P5, R18, R14, RZ ;  /* 0x0000000e120e7210 */ /* 0x000fc60007fbe0ff */
[--C-:B------:R-:W-:Y:S01]  /*f200*/  IMAD.X R20, R167, 0x1, R21.reuse, P4 ;  /* 0x00000001a7147824 */ /* 0x100fe200020e0615 */
[----:B------:R-:W-:Y:S02]  /*f210*/  F2FP.BF16.F32.PACK_AB R3, RZ, R10 ;  /* 0x0000000aff03723e */ /* 0x000fe400000010ff */
[C---:B------:R-:W-:Y:S02]  /*f220*/  LEA R10, P4, R154.reuse, R12, 0x1 ;  /* 0x0000000c9a0a7211 */ /* 0x040fe400078808ff */
[----:B------:R-:W-:Y:S02]  /*f230*/  PRMT R21, R3, 0x7610, R21 ;  /* 0x0000761003157816 */ /* 0x000fe40000000015 */
[----:B------:R-:W-:Y:S02]  /*f240*/  LEA.HI.X R11, R154, R13, R20, 0x1, P4 ;  /* 0x0000000d9a0b7211 */ /* 0x000fe400020f0c14 */
[----:B------:R-:W-:Y:S01]  /*f250*/  PRMT R3, R23, 0x7610, R3 ;  /* 0x0000761017037816 */ /* 0x000fe20000000003 */
[----:B------:R0:W-:Y:S01]  /*f260*/  @P2 STG.E.U16 desc[UR36][R8.64+0x2], R21 ;  /* 0x0000021508002986 */ /* 0x0001e2000c101524 */
[----:B------:R-:W-:Y:S05]  /*f270*/  @!P3 BRA `(.L_x_291) ;  /* 0x000000000004b947 */ /* 0x000fea0003800000 */
[----:B------:R2:W5:Y:S02]  /*f280*/  LDG.E.LTC128B.U16 R3, desc[UR36][R10.64] ;  /* 0x000000240a037981 */ /* 0x000564000c1e1520 */
.L_x_291:
[----:B------:R-:W-:Y:S05]  /*f290*/  BSYNC B1 ;  /* 0x0000000000017941 */ /* 0x000fea0003800000 */
.L_x_290:
[----:B--2--5:R-:W-:Y:S01]  /*f2a0*/  SHF.L.U32 R11, R3, 0x10, RZ ;  /* 0x00000010030b7819 */ /* 0x024fe200000006ff */
[----:B------:R-:W-:Y:S01]  /*f2b0*/  IMAD.X R15, R19, 0x1, R167, P5 ;  /* 0x00000001130f7824 */ /* 0x000fe200028e06a7 */
[----:B------:R-:W-:Y:S01]  /*f2c0*/  IADD3 R10, P2, R8, R160, RZ ;  /* 0x000000a0080a7210 */ /* 0x000fe20007f5e0ff */
[----:B------:R-:W-:Y:S01]  /*f2d0*/  BSSY B1, `(.L_x_292) ;  /* 0x000000d000017945 */ /* 0x000fe20003800000 */
[----:B------:R-:W-:Y:S01]  /*f2e0*/  ISETP.GT.AND P5, PT, R0, 0x1, P1 ;  /* 0x000000010000780c */ /* 0x000fe20000fa4270 */
[----:B------:R-:W-:Y:S01]  /*f2f0*/  FMUL R11, R11, R16 ;  /* 0x000000100b0b7220 */ /* 0x000fe20000400000 */
[----:B------:R-:W-:-:S04]  /*f300*/  IMAD.WIDE.U32 R22, R22, UR43, R14 ;  /* 0x0000002b16167c25 */ /* 0x000fc8000f8e000e */
[----:B------:R-:W-:Y:S01]  /*f310*/  FFMA R11, R26, R2, R11 ;  /* 0x000000021a0b7223 */ /* 0x000fe2000000000b */
[----:B------:R-:W-:Y:S01]  /*f320*/  IMAD.IADD R159, R159, 0x1, R23 ;  /* 0x000000019f9f7824 */ /* 0x000fe200078e0217 */
[----:B------:R-:W-:-:S03]  /*f330*/  LEA R12, P4, R22, R12, 0x1 ;  /* 0x0000000c160c7211 */ /* 0x000fc600078808ff */
[----:B------:R-:W-:Y:S01]  /*f340*/  F2FP.BF16.F32.PACK_AB R14, RZ, R11 ;  /* 0x0000000bff0e723e */ /* 0x000fe200000010ff */
[----:B------:R-:W-:Y:S01]  /*f350*/  IMAD.X R11, R9, 0x1, R158, P2 ;  /* 0x00000001090b7824 */ /* 0x000fe200010e069e */
[----:B------:R-:W-:-:S04]  /*f360*/  LEA.HI.X R13, R22, R13, R159, 0x1, P4 ;  /* 0x0000000d160d7211 */ /* 0x000fc800020f0c9f */
[----:B------:R2:W-:Y:S01]  /*f370*/  @P3 STG.E.U16 desc[UR36][R10.64], R14 ;  /* 0x0000000e0a003986 */ /* 0x0005e2000c101524 */
[----:B------:R-:W-:Y:S05]  /*f380*/  @!P5 BRA `(.L_x_293) ;  /* 0x000000000004d947 */ /* 0x000fea0003800000 */
[----:B------:R3:W5:Y:S02]  /*f390*/  LDG.E.LTC128B.U16 R3, desc[UR36][R12.64+0x2] ;  /* 0x000002240c037981 */ /* 0x000764000c1e1520 */
.L_x_293:
[----:B------:R-:W-:Y:S05]  /*f3a0*/  BSYNC B1 ;  /* 0x0000000000017941 */ /* 0x000fea0003800000 */
.L_x_292:
[----:B-----5:R-:W-:Y:S01]  /*f3b0*/  SHF.L.U32 R15, R3, 0x10, RZ ;  /* 0x00000010030f7819 */ /* 0x020fe200000006ff */
[----:B------:R-:W-:Y:S01]  /*f3c0*/  BSSY B1, `(.L_x_294) ;  /* 0x0000008000017945 */ /* 0x000fe20003800000 */
[----:B------:R-:W-:-:S03]  /*f3d0*/  ISETP.GT.AND P2, PT, R0, 0x8, P0 ;  /* 0x000000080000780c */ /* 0x000fc60000744270 */
[----:B--2---:R-:W-:-:S04]  /*f3e0*/  FMUL R14, R15, R16 ;  /* 0x000000100f0e7220 */ /* 0x004fc80000400000 */
[----:B------:R-:W-:-:S05]  /*f3f0*/  FFMA R14, R27, R2, R14 ;  /* 0x000000021b0e7223 */ /* 0x000fca000000000e */
[----:B------:R-:W-:-:S05]  /*f400*/  F2FP.BF16.F32.PACK_AB R14, RZ, R14 ;  /* 0x0000000eff0e723e */ /* 0x000fca00000010ff */
[----:B------:R2:W-:Y:S01]  /*f410*/  @P5 STG.E.U16 desc[UR36][R10.64+0x2], R14 ;  /* 0x0000020e0a005986 */ /* 0x0005e2000c101524 */
[----:B------:R-:W-:Y:S05]  /*f420*/  @!P2 BRA `(.L_x_295) ;  /* 0x000000000004a947 */ /* 0x000fea0003800000 */
[----:B------:R4:W5:Y:S02]  /*f430*/  LDG.E.LTC128B.U16 R3, desc[UR36][R6.64+0x10] ;  /* 0x0000102406037981 */ /* 0x000964000c1e1520 */
.L_x_295:
[----:B------:R-:W-:Y:S05]  /*f440*/  BSYNC B1 ;  /* 0x0000000000017941 */ /* 0x000fea0003800000 */
.L_x_294:
[----:B--2--5:R-:W-:Y:S01]  /*f450*/  IMAD.U32 R11, R3, 0x10000, RZ ;  /* 0x00010000030b7824 */ /* 0x024fe200078e00ff */
[----:B------:R-:W-:Y:S01]  /*f460*/  ISETP.GT.AND P3, PT, R0, 0x9, P0 ;  /* 0x000000090000780c */ /* 0x000fe20000764270 */
[----:B------:R-:W-:Y:S02]  /*f470*/  BSSY B1, `(.L_x_296) ;  /* 0x0000007000017945 */ /* 0x000fe40003800000 */
[----:B------:R-:W-:-:S04]  /*f480*/  FMUL R11, R11, R16 ;  /* 0x000000100b0b7220 */ /* 0x000fc80000400000 */
[----:B------:R-:W-:-:S05]  /*f490*/  FFMA R11, R28, R2, R11 ;  /* 0x000000021c0b7223 */ /* 0x000fca000000000b */
[----:B------:R-:W-:-:S05]  /*f4a0*/  F2FP.BF16.F32.PACK_AB R11, RZ, R11 ;  /* 0x0000000bff0b723e */ /* 0x000fca00000010ff */
[----:B------:R2:W-:Y:S01]  /*f4b0*/  @P2 STG.E.U16 desc[UR36][R8.64+0x10], R11 ;  /* 0x0000100b08002986 */ /* 0x0005e2000c101524 */
[----:B------:R-:W-:Y:S05]  /*f4c0*/  @!P3 BRA `(.L_x_297) ;  /* 0x000000000004b947 */ /* 0x000fea0003800000 */
[----:B------:R0:W5:Y:S02]  /*f4d0*/  LDG.E.LTC128B.U16 R3, desc[UR36][R6.64+0x12] ;  /* 0x0000122406037981 */ /* 0x000164000c1e1520 */
.L_x_297:
[----:B------:R-:W-:Y:S05]  /*f4e0*/  BSYNC B1 ;  /* 0x0000000000017941 */ /* 0x000fea0003800000 */
.L_x_296:
        /* <DEDUP_REMOVED lines=9> */
.L_x_299:
[----:B------:R-:W-:Y:S05]  /*f580*/  BSYNC B1 ;  /* 0x0000000000017941 */ /* 0x000fea0003800000 */
.L_x_298:
[----:B-----5:R-:W-:Y:S01]  /*f590*/  IMAD.U32 R11, R3, 0x10000, RZ ;  /* 0x00010000030b7824 */ /* 0x020fe200078e00ff */
[----:B--2---:R-:W-:Y:S01]  /*f5a0*/  IADD3 R10, P3, R160, R8, RZ ;  /* 0x00000008a00a7210 */ /* 0x004fe20007f7e0ff */
[----:B------:R-:W-:Y:S01]  /*f5b0*/  BSSY B1, `(.L_x_300) ;  /* 0x0000009000017945 */ /* 0x000fe20003800000 */
[----:B------:R-:W-:Y:S01]  /*f5c0*/  ISETP.GT.AND P2, PT, R0, 0x9, P1 ;  /* 0x000000090000780c */ /* 0x000fe20000f44270 */
[----:B------:R-:W-:-:S04]  /*f5d0*/  FMUL R11, R11, R16 ;  /* 0x000000100b0b7220 */ /* 0x000fc80000400000 */
[----:B------:R-:W-:-:S05]  /*f5e0*/  FFMA R11, R30, R2, R11 ;  /* 0x000000021e0b7223 */ /* 0x000fca000000000b */
[----:B------:R-:W-:Y:S02]  /*f5f0*/  F2FP.BF16.F32.PACK_AB R14, RZ, R11 ;  /* 0x0000000bff0e723e */ /* 0x000fe400000010ff */
[----:B------:R-:W-:-:S05]  /*f600*/  IADD3.X R11, R158, R9, RZ, P3, !PT ;  /* 0x000000099e0b7210 */ /* 0x000fca0001ffe4ff */
[----:B------:R2:W-:Y:S01]  /*f610*/  @P4 STG.E.U16 desc[UR36][R10.64+0x10], R14 ;  /* 0x0000100e0a004986 */ /* 0x0005e2000c101524 */
[----:B------:R-:W-:Y:S05]  /*f620*/  @!P2 BRA `(.L_x_301) ;  /* 0x000000000004a947 */ /* 0x000fea0003800000 */
[----:B------:R0:W5:Y:S02]  /*f630*/  LDG.E.LTC128B.U16 R3, desc[UR36][R12.64+0x12] ;  /* 0x000012240c037981 */ /* 0x000164000c1e1520 */
.L_x_301:
[----:B------:R-:W-:Y:S05]  /*f640*/  BSYNC B1 ;  /* 0x0000000000017941 */ /* 0x000fea0003800000 */
.L_x_300:
[----:B--2--5:R-:W-:Y:S01]  /*f650*/  IMAD.U32 R11, R3, 0x10000, RZ ;  /* 0x00010000030b7824 */ /* 0x024fe200078e00ff */
[----:B------:R-:W-:Y:S01]  /*f660*/  IADD3 R160, P3, P4, R160, R4, R161 ;  /* 0x00000004a0a07210 */ /* 0x000fe20007c7e0a1 */
[----:B------:R-:W-:Y:S01]  /*f670*/  BSSY B1, `(.L_x_302) ;  /* 0x0000009000017945 */ /* 0x000fe20003800000 */
[----:B------:R-:W-:Y:S01]  /*f680*/  ISETP.GT.AND P5, PT, R0, 0x10, P0 ;  /* 0x000000100000780c */ /* 0x000fe200007a4270 */
[----:B------:R-:W-:Y:S01]  /*f690*/  FMUL R10, R11, R16 ;  /* 0x000000100b0a7220 */ /* 0x000fe20000400000 */
[----:B------:R-:W-:-:S03]  /*f6a0*/  IADD3.X R161, R158, R5, R165, P3, P4 ;  /* 0x000000059ea17210 */ /* 0x000fc60001fe84a5 */
[----:B------:R-:W-:-:S05]  /*f6b0*/  FFMA R10, R31, R2, R10 ;  /* 0x000000021f0a7223 */ /* 0x000fca000000000a */
[----:B------:R-:W-:-:S05]  /*f6c0*/  F2FP.BF16.F32.PACK_AB R10, RZ, R10 ;  /* 0x0000000aff0a723e */ /* 0x000fca00000010ff */
[----:B------:R2:W-:Y:S01]  /*f6d0*/  @P2 STG.E.U16 desc[UR36][R160.64+0x12], R10 ;  /* 0x0000120aa0002986 */ /* 0x0005e2000c101524 */
[----:B------:R-:W-:Y:S05]  /*f6e0*/  @!P5 BRA `(.L_x_303) ;  /* 0x000000000004d947 */ /* 0x000fea0003800000 */
[----:B------:R0:W5:Y:S02]  /*f6f0*/  LDG.E.LTC128B.U16 R3, desc[UR36][R6.64+0x20] ;  /* 0x0000202406037981 */ /* 0x000164000c1e1520 */
.L_x_303:
[----:B------:R-:W-:Y:S05]  /*f700*/  BSYNC B1 ;  /* 0x0000000000017941 */ /* 0x000fea0003800000 */
.L_x_302:
[----:B-----5:R-:W-:Y:S01]  /*f710*/  IMAD.U32 R5, R3, 0x10000, RZ ;  /* 0x0001000003057824 */ /* 0x020fe200078e00ff */
        /* <DEDUP_REMOVED lines=8> */
.L_x_305:
[----:B------:R-:W-:Y:S05]  /*f7a0*/  BSYNC B1 ;  /* 0x0000000000017941 */ /* 0x000fea0003800000 */
.L_x_304:
[----:B0----5:R-:W-:Y:S01]  /*f7b0*/  IMAD.U32 R5, R3, 0x10000, RZ ;  /* 0x0001000003057824 */ /* 0x021fe200078e00ff */
        /* <DEDUP_REMOVED lines=8> */
.L_x_307:
[----:B------:R-:W-:Y:S05]  /*f840*/  BSYNC B1 ;  /* 0x0000000000017941 */ /* 0x000fea0003800000 */
.L_x_306:
[----:B-----5:R-:W-:Y:S01]  /*f850*/  SHF.L.U32 R5, R3, 0x10, RZ ;  /* 0x0000001003057819 */ /* 0x020fe200000006ff */
[----:B0-----:R-:W-:Y:S01]  /*f860*/  @P3 IMAD.MOV.U32 R4, RZ, RZ, R160 ;  /* 0x000000ffff043224 */ /* 0x001fe200078e00a0 */
[----:B------:R-:W-:Y:S01]  /*f870*/  ISETP.GT.AND P2, PT, R0, 0x11, P1 ;  /* 0x000000110000780c */ /* 0x000fe20000f44270 */
[----:B------:R-:W-:Y:S02]  /*f880*/  BSSY B1, `(.L_x_308) ;  /* 0x0000009000017945 */ /* 0x000fe40003800000 */
[----:B------:R-:W-:-:S04]  /*f890*/  FMUL R5, R5, R16 ;  /* 0x0000001005057220 */ /* 0x000fc80000400000 */
[----:B------:R-:W-:-:S05]  /*f8a0*/  FFMA R5, R34, R2, R5 ;  /* 0x0000000222057223 */ /* 0x000fca0000000005 */
[----:B------:R-:W-:-:S04]  /*f8b0*/  F2FP.BF16.F32.PACK_AB R5, RZ, R5 ;  /* 0x00000005ff05723e */ /* 0x000fc800000010ff */
[----:B--2---:R-:W-:Y:S01]  /*f8c0*/  PRMT R10, R5, 0x7610, R10 ;  /* 0x00007610050a7816 */ /* 0x004fe2000000000a */
[----:B------:R-:W-:-:S05]  /*f8d0*/  @P3 IMAD.MOV.U32 R5, RZ, RZ, R161 ;  /* 0x000000ffff053224 */ /* 0x000fca00078e00a1 */
[----:B------:R0:W-:Y:S01]  /*f8e0*/  @P3 STG.E.U16 desc[UR36][R4.64+0x20], R10 ;  /* 0x0000200a04003986 */ /* 0x0001e2000c101524 */
[----:B------:R-:W-:Y:S05]  /*f8f0*/  @!P2 BRA `(.L_x_309) ;  /* 0x000000000004a947 */ /* 0x000fea0003800000 */
[----:B------:R2:W5:Y:S02]  /*f900*/  LDG.E.LTC128B.U16 R3, desc[UR36][R12.64+0x22] ;  /* 0x000022240c037981 */ /* 0x000564000c1e1520 */
.L_x_309:
[----:B------:R-:W-:Y:S05]  /*f910*/  BSYNC B1 ;  /* 0x0000000000017941 */ /* 0x000fea0003800000 */
.L_x_308:
[----:B0----5:R-:W-:Y:S01]  /*f920*/  IMAD.U32 R5, R3, 0x10000, RZ ;  /* 0x0001000003057824 */ /* 0x021fe200078e00ff */
[----:B------:R-:W-:Y:S01]  /*f930*/  ISETP.GT.AND P3, PT, R0, 0x18, P0 ;  /* 0x000000180000780c */ /* 0x000fe20000764270 */
[----:B------:R-:W-:Y:S02]  /*f940*/  BSSY B1, `(.L_x_310) ;  /* 0x000000a000017945 */ /* 0x000fe40003800000 */
[----:B------:R-:W-:Y:S01]  /*f950*/  FMUL R4, R5, R16 ;  /* 0x0000001005047220 */ /* 0x000fe20000400000 */
[----:B------:R-:W-:-:S03]  /*f960*/  @P2 IMAD.MOV.U32 R5, RZ, RZ, R161 ;  /* 0x000000ffff052224 */ /* 0x000fc600078e00a1 */
[----:B------:R-:W-:-:S05]  /*f970*/  FFMA R4, R35, R2, R4 ;  /* 0x0000000223047223 */ /* 0x000fca0000000004 */
[----:B------:R-:W-:-:S04]  /*f980*/  F2FP.BF16.F32.PACK_AB R4, RZ, R4 ;  /* 0x00000004ff04723e */ /* 0x000fc800000010ff */
[----:B------:R-:W-:Y:S02]  /*f990*/  PRMT R10, R4, 0x7610, R10 ;  /* 0x00007610040a7816 */ /* 0x000fe4000000000a */
[----:B------:R-:W-:-:S05]  /*f9a0*/  @P2 MOV R4, R160 ;  /* 0x000000a000042202 */ /* 0x000fca0000000f00 */
[----:B------:R0:W-:Y:S01]  /*f9b0*/  @P2 STG.E.U16 desc[UR36][R4.64+0x22], R10 ;  /* 0x0000220a04002986 */ /* 0x0001e2000c101524 */
[----:B------:R-:W-:Y:S05]  /*f9c0*/  @!P3 BRA `(.L_x_311) ;  /* 0x000000000004b947 */ /* 0x000fea0003800000 */
[----:B------:R0:W5:Y:S02]  /*f9d0*/  LDG.E.LTC128B.U16 R3, desc[UR36][R6.64+0x30] ;  /* 0x0000302406037981 */ /* 0x000164000c1e1520 */
.L_x_311:
[----:B------:R-:W-:Y:S05]  /*f9e0*/  BSYNC B1 ;  /* 0x0000000000017941 */ /* 0x000fea0003800000 */
.L_x_310:
        /* <DEDUP_REMOVED lines=9> */
.L_x_313:
[----:B------:R-:W-:Y:S05]  /*fa80*/  BSYNC B1 ;  /* 0x0000000000017941 */ /* 0x000fea0003800000 */
.L_x_312:
        /* <DEDUP_REMOVED lines=9> */
.L_x_315:
[----:B------:R-:W-:Y:S05]  /*fb20*/  BSYNC B1 ;  /* 0x0000000000017941 */ /* 0x000fea0003800000 */
.L_x_314:
[----:B-----5:R-:W-:Y:S01]  /*fb30*/  SHF.L.U32 R5, R3, 0x10, RZ ;  /* 0x0000001003057819 */ /* 0x020fe200000006ff */
[----:B0-----:R-:W-:Y:S01]  /*fb40*/  @P3 IMAD.MOV.U32 R4, RZ, RZ, R160 ;  /* 0x000000ffff043224 */ /* 0x001fe200078e00a0 */
[----:B------:R-:W-:Y:S01]  /*fb50*/  ISETP.GT.AND P2, PT, R0, 0x19, P1 ;  /* 0x000000190000780c */ /* 0x000fe20000f44270 */
[----:B------:R-:W-:Y:S02]  /*fb60*/  BSSY B1, `(.L_x_316) ;  /* 0x0000009000017945 */ /* 0x000fe40003800000 */
[----:B------:R-:W-:-:S04]  /*fb70*/  FMUL R5, R5, R16 ;  /* 0x0000001005057220 */ /* 0x000fc80000400000 */
[----:B------:R-:W-:-:S05]  /*fb80*/  FFMA R5, R38, R2, R5 ;  /* 0x0000000226057223 */ /* 0x000fca0000000005 */
[----:B------:R-:W-:-:S04]  /*fb90*/  F2FP.BF16.F32.PACK_AB R5, RZ, R5 ;  /* 0x00000005ff05723e */ /* 0x000fc800000010ff */
[----:B------:R-:W-:Y:S01]  /*fba0*/  PRMT R10, R5, 0x7610, R10 ;  /* 0x00007610050a7816 */ /* 0x000fe2000000000a */
[----:B------:R-:W-:-:S05]  /*fbb0*/  @P3 IMAD.MOV.U32 R5, RZ, RZ, R161 ;  /* 0x000000ffff053224 */ /* 0x000fca00078e00a1 */
[----:B------:R0:W-:Y:S01]  /*fbc0*/  @P3 STG.E.U16 desc[UR36][R4.64+0x30], R10 ;  /* 0x0000300a04003986 */ /* 0x0001e2000c101524 */
[----:B------:R-:W-:Y:S05]  /*fbd0*/  @!P2 BRA `(.L_x_317) ;  /* 0x000000000004a947 */ /* 0x000fea0003800000 */
[----:B------:R0:W5:Y:S02]  /*fbe0*/  LDG.E.LTC128B.U16 R3, desc[UR36][R12.64+0x32] ;  /* 0x000032240c037981 */ /* 0x000164000c1e1520 */
.L_x_317:
[----:B------:R-:W-:Y:S05]  /*fbf0*/  BSYNC B1 ;  /* 0x0000000000017941 */ /* 0x000fea0003800000 */
.L_x_316:
        /* <DEDUP_REMOVED lines=12> */
.L_x_319:
[----:B------:R-:W-:Y:S05]  /*fcc0*/  BSYNC B1 ;  /* 0x0000000000017941 */ /* 0x000fea0003800000 */
.L_x_318:
        /* <DEDUP_REMOVED lines=9> */
.L_x_321:
[----:B------:R-:W-:Y:S05]  /*fd60*/  BSYNC B1 ;  /* 0x0000000000017941 */ /* 0x000fea0003800000 */
.L_x_320:
        /* <DEDUP_REMOVED lines=9> */
.L_x_323:
[----:B------:R-:W-:Y:S05]  /*fe00*/  BSYNC B1 ;  /* 0x0000000000017941 */ /* 0x000fea0003800000 */
.L_x_322:
        /* <DEDUP_REMOVED lines=12> */
.L_x_325:
[----:B------:R-:W-:Y:S05]  /*fed0*/  BSYNC B1 ;  /* 0x0000000000017941 */ /* 0x000fea0003800000 */
.L_x_324:
        /* <DEDUP_REMOVED lines=12> */
.L_x_327:
[----:B------:R-:W-:Y:S05]  /*ffa0*/  BSYNC B1 ;  /* 0x0000000000017941 */ /* 0x000fea0003800000 */
.L_x_326:
        /* <DEDUP_REMOVED lines=9> */
.L_x_329:
[----:B------:R-:W-:Y:S05]  /*10040*/  BSYNC B1 ;  /* 0x0000000000017941 */ /* 0x000fea0003800000 */
.L_x_328:
        /* <DEDUP_REMOVED lines=9> */
.L_x_331:
[----:B------:R-:W-:Y:S05]  /*100e0*/  BSYNC B1 ;  /* 0x0000000000017941 */ /* 0x000fea0003800000 */
.L_x_330:
        /* <DEDUP_REMOVED lines=12> */
.L_x_333:
[----:B------:R-:W-:Y:S05]  /*101b0*/  BSYNC B1 ;  /* 0x0000000000017941 */ /* 0x000fea0003800000 */
.L_x_332:
        /* <DEDUP_REMOVED lines=12> */
.L_x_335:
[----:B------:R-:W-:Y:S05]  /*10280*/  BSYNC B1 ;  /* 0x0000000000017941 */ /* 0x000fea0003800000 */
.L_x_334:
        /* <DEDUP_REMOVED lines=9> */
.L_x_337:
[----:B------:R-:W-:Y:S05]  /*10320*/  BSYNC B1 ;  /* 0x0000000000017941 */ /* 0x000fea0003800000 */
.L_x_336:
        /* <DEDUP_REMOVED lines=9> */
.L_x_339:
[----:B------:R-:W-:Y:S05]  /*103c0*/  BSYNC B1 ;  /* 0x0000000000017941 */ /* 0x000fea0003800000 */
.L_x_338:
        /* <DEDUP_REMOVED lines=12> */
.L_x_341:
[----:B------:R-:W-:Y:S05]  /*10490*/  BSYNC B1 ;  /* 0x0000000000017941 */ /* 0x000fea0003800000 */
.L_x_340:
        /* <DEDUP_REMOVED lines=12> */
.L_x_343:
[----:B------:R-:W-:Y:S05]  /*10560*/  BSYNC B1 ;  /* 0x0000000000017941 */ /* 0x000fea0003800000 */
.L_x_342:
        /* <DEDUP_REMOVED lines=9> */
.L_x_345:
[----:B------:R-:W-:Y:S05]  /*10600*/  BSYNC B1 ;  /* 0x0000000000017941 */ /* 0x000fea0003800000 */
.L_x_344:
        /* <DEDUP_REMOVED lines=9> */
.L_x_347:
[----:B------:R-:W-:Y:S05]  /*106a0*/  BSYNC B1 ;  /* 0x0000000000017941 */ /* 0x000fea0003800000 */
.L_x_346:
        /* <DEDUP_REMOVED lines=12> */
.L_x_349:
[----:B------:R-:W-:Y:S05]  /*10770*/  BSYNC B1 ;  /* 0x0000000000017941 */ /* 0x000fea0003800000 */
.L_x_348:
        /* <DEDUP_REMOVED lines=12> */
.L_x_351:
[----:B------:R-:W-:Y:S05]  /*10840*/  BSYNC B1 ;  /* 0x0000000000017941 */ /* 0x000fea0003800000 */
.L_x_350:
        /* <DEDUP_REMOVED lines=9> */
.L_x_353:
[----:B------:R-:W-:Y:S05]  /*108e0*/  BSYNC B1 ;  /* 0x0000000000017941 */ /* 0x000fea0003800000 */
.L_x_352:
        /* <DEDUP_REMOVED lines=9> */
.L_x_355:
[----:B------:R-:W-:Y:S05]  /*10980*/  BSYNC B1 ;  /* 0x0000000000017941 */ /* 0x000fea0003800000 */
.L_x_354:
        /* <DEDUP_REMOVED lines=12> */
.L_x_357:
[----:B------:R-:W-:Y:S05]  /*10a50*/  BSYNC B1 ;  /* 0x0000000000017941 */ /* 0x000fea0003800000 */
.L_x_356:
        /* <DEDUP_REMOVED lines=12> */
.L_x_359:
[----:B------:R-:W-:Y:S05]  /*10b20*/  BSYNC B1 ;  /* 0x0000000000017941 */ /* 0x000fea0003800000 */
.L_x_358:
        /* <DEDUP_REMOVED lines=9> */
.L_x_361:
[----:B------:R-:W-:Y:S05]  /*10bc0*/  BSYNC B1 ;  /* 0x0000000000017941 */ /* 0x000fea0003800000 */
.L_x_360:
        /* <DEDUP_REMOVED lines=9> */
.L_x_363:
[----:B------:R-:W-:Y:S05]  /*10c60*/  BSYNC B1 ;  /* 0x0000000000017941 */ /* 0x000fea0003800000 */
.L_x_362:
        /* <DEDUP_REMOVED lines=12> */
.L_x_365:
[----:B------:R-:W-:Y:S05]  /*10d30*/  BSYNC B1 ;  /* 0x0000000000017941 */ /* 0x000fea0003800000 */
.L_x_364:
        /* <DEDUP_REMOVED lines=12> */
.L_x_367:
[----:B------:R-:W-:Y:S05]  /*10e00*/  BSYNC B1 ;  /* 0x0000000000017941 */ /* 0x000fea0003800000 */
.L_x_366:
        /* <DEDUP_REMOVED lines=9> */
.L_x_369:
[----:B------:R-:W-:Y:S05]  /*10ea0*/  BSYNC B1 ;  /* 0x0000000000017941 */ /* 0x000fea0003800000 */
.L_x_368:
        /* <DEDUP_REMOVED lines=9> */
.L_x_371:
[----:B------:R-:W-:Y:S05]  /*10f40*/  BSYNC B1 ;  /* 0x0000000000017941 */ /* 0x000fea0003800000 */
.L_x_370:
        /* <DEDUP_REMOVED lines=12> */
.L_x_373:
[----:B------:R-:W-:Y:S05]  /*11010*/  BSYNC B1 ;  /* 0x0000000000017941 */ /* 0x000fea0003800000 */
.L_x_372:
        /* <DEDUP_REMOVED lines=12> */
.L_x_375:
[----:B------:R-:W-:Y:S05]  /*110e0*/  BSYNC B1 ;  /* 0x0000000000017941 */ /* 0x000fea0003800000 */
.L_x_374:
        /* <DEDUP_REMOVED lines=9> */
.L_x_377:
[----:B------:R-:W-:Y:S05]  /*11180*/  BSYNC B1 ;  /* 0x0000000000017941 */ /* 0x000fea0003800000 */
.L_x_376:
        /* <DEDUP_REMOVED lines=9> */
.L_x_379:
[----:B------:R-:W-:Y:S05]  /*11220*/  BSYNC B1 ;  /* 0x0000000000017941 */ /* 0x000fea0003800000 */
.L_x_378:
        /* <DEDUP_REMOVED lines=12> */
.L_x_381:
[----:B------:R-:W-:Y:S05]  /*112f0*/  BSYNC B1 ;  /* 0x0000000000017941 */ /* 0x000fea0003800000 */
.L_x_380:
        /* <DEDUP_REMOVED lines=12> */
.L_x_383:
[----:B------:R-:W-:Y:S05]  /*113c0*/  BSYNC B1 ;  /* 0x0000000000017941 */ /* 0x000fea0003800000 */
.L_x_382:
        /* <DEDUP_REMOVED lines=9> */
.L_x_385:
[----:B------:R-:W-:Y:S05]  /*11460*/  BSYNC B1 ;  /* 0x0000000000017941 */ /* 0x000fea0003800000 */
.L_x_384:
        /* <DEDUP_REMOVED lines=9> */
.L_x_387:
[----:B------:R-:W-:Y:S05]  /*11500*/  BSYNC B1 ;  /* 0x0000000000017941 */ /* 0x000fea0003800000 */
.L_x_386:
        /* <DEDUP_REMOVED lines=12> */
.L_x_389:
[----:B------:R-:W-:Y:S05]  /*115d0*/  BSYNC B1 ;  /* 0x0000000000017941 */ /* 0x000fea0003800000 */
.L_x_388:
        /* <DEDUP_REMOVED lines=12> */
.L_x_391:
[----:B------:R-:W-:Y:S05]  /*116a0*/  BSYNC B1 ;  /* 0x0000000000017941 */ /* 0x000fea0003800000 */
.L_x_390:
        /* <DEDUP_REMOVED lines=9> */
.L_x_393:
[----:B------:R-:W-:Y:S05]  /*11740*/  BSYNC B1 ;  /* 0x0000000000017941 */ /* 0x000fea0003800000 */
.L_x_392:
        /* <DEDUP_REMOVED lines=9> */
.L_x_395:
[----:B------:R-:W-:Y:S05]  /*117e0*/  BSYNC B1 ;  /* 0x0000000000017941 */ /* 0x000fea0003800000 */
.L_x_394:
        /* <DEDUP_REMOVED lines=12> */
.L_x_397:
[----:B------:R-:W-:Y:S05]  /*118b0*/  BSYNC B1 ;  /* 0x0000000000017941 */ /* 0x000fea0003800000 */
.L_x_396:
        /* <DEDUP_REMOVED lines=12> */
.L_x_399:
[----:B------:R-:W-:Y:S05]  /*11980*/  BSYNC B1 ;  /* 0x0000000000017941 */ /* 0x000fea0003800000 */
.L_x_398:
        /* <DEDUP_REMOVED lines=9> */
.L_x_401:
[----:B------:R-:W-:Y:S05]  /*11a20*/  BSYNC B1 ;  /* 0x0000000000017941 */ /* 0x000fea0003800000 */
.L_x_400:
        /* <DEDUP_REMOVED lines=9> */
.L_x_403:
[----:B------:R-:W-:Y:S05]  /*11ac0*/  BSYNC B1 ;  /* 0x0000000000017941 */ /* 0x000fea0003800000 */
.L_x_402:
        /* <DEDUP_REMOVED lines=12> */
.L_x_405:
[----:B------:R-:W-:Y:S05]  /*11b90*/  BSYNC B1 ;  /* 0x0000000000017941 */ /* 0x000fea0003800000 */
.L_x_404:
        /* <DEDUP_REMOVED lines=12> */
.L_x_407:
[----:B------:R-:W-:Y:S05]  /*11c60*/  BSYNC B1 ;  /* 0x0000000000017941 */ /* 0x000fea0003800000 */
.L_x_406:
        /* <DEDUP_REMOVED lines=9> */
.L_x_409:
[----:B------:R-:W-:Y:S05]  /*11d00*/  BSYNC B1 ;  /* 0x0000000000017941 */ /* 0x000fea0003800000 */
.L_x_408:
        /* <DEDUP_REMOVED lines=9> */
.L_x_411:
[----:B------:R-:W-:Y:S05]  /*11da0*/  BSYNC B1 ;  /* 0x0000000000017941 */ /* 0x000fea0003800000 */
.L_x_410:
        /* <DEDUP_REMOVED lines=12> */
.L_x_413:
[----:B------:R-:W-:Y:S05]  /*11e70*/  BSYNC B1 ;  /* 0x0000000000017941 */ /* 0x000fea0003800000 */
.L_x_412:
        /* <DEDUP_REMOVED lines=12> */
.L_x_415:
[----:B------:R-:W-:Y:S05]  /*11f40*/  BSYNC B1 ;  /* 0x0000000000017941 */ /* 0x000fea0003800000 */
.L_x_414:
        /* <DEDUP_REMOVED lines=9> */
.L_x_417:
[----:B------:R-:W-:Y:S05]  /*11fe0*/  BSYNC B1 ;  /* 0x0000000000017941 */ /* 0x000fea0003800000 */
.L_x_416:
        /* <DEDUP_REMOVED lines=9> */
.L_x_419:
[----:B------:R-:W-:Y:S05]  /*12080*/  BSYNC B1 ;  /* 0x0000000000017941 */ /* 0x000fea0003800000 */
.L_x_418:
        /* <DEDUP_REMOVED lines=12> */
.L_x_421:
[----:B------:R-:W-:Y:S05]  /*12150*/  BSYNC B1 ;  /* 0x0000000000017941 */ /* 0x000fea0003800000 */
.L_x_420:
        /* <DEDUP_REMOVED lines=12> */
.L_x_423:
[----:B------:R-:W-:Y:S05]  /*12220*/  BSYNC B1 ;  /* 0x0000000000017941 */ /* 0x000fea0003800000 */
.L_x_422:
        /* <DEDUP_REMOVED lines=9> */
.L_x_425:
[----:B------:R-:W-:Y:S05]  /*122c0*/  BSYNC B1 ;  /* 0x0000000000017941 */ /* 0x000fea0003800000 */
.L_x_424:
        /* <DEDUP_REMOVED lines=9> */
.L_x_427:
[----:B------:R-:W-:Y:S05]  /*12360*/  BSYNC B1 ;  /* 0x0000000000017941 */ /* 0x000fea0003800000 */
.L_x_426:
        /* <DEDUP_REMOVED lines=12> */
.L_x_429:
[----:B------:R-:W-:Y:S05]  /*12430*/  BSYNC B1 ;  /* 0x0000000000017941 */ /* 0x000fea0003800000 */
.L_x_428:
        /* <DEDUP_REMOVED lines=12> */
.L_x_431:
[----:B------:R-:W-:Y:S05]  /*12500*/  BSYNC B1 ;  /* 0x0000000000017941 */ /* 0x000fea0003800000 */
.L_x_430:
        /* <DEDUP_REMOVED lines=9> */
.L_x_433:
[----:B------:R-:W-:Y:S05]  /*125a0*/  BSYNC B1 ;  /* 0x0000000000017941 */ /* 0x000fea0003800000 */
.L_x_432:
        /* <DEDUP_REMOVED lines=9> */
.L_x_435:
[----:B------:R-:W-:Y:S05]  /*12640*/  BSYNC B1 ;  /* 0x0000000000017941 */ /* 0x000fea0003800000 */
.L_x_434:
        /* <DEDUP_REMOVED lines=12> */
.L_x_437:
[----:B------:R-:W-:Y:S05]  /*12710*/  BSYNC B1 ;  /* 0x0000000000017941 */ /* 0x000fea0003800000 */
.L_x_436:
        /* <DEDUP_REMOVED lines=12> */
.L_x_439:
[----:B------:R-:W-:Y:S05]  /*127e0*/  BSYNC B1 ;  /* 0x0000000000017941 */ /* 0x000fea0003800000 */
.L_x_438:
        /* <DEDUP_REMOVED lines=9> */
.L_x_441:
[----:B------:R-:W-:Y:S05]  /*12880*/  BSYNC B1 ;  /* 0x0000000000017941 */ /* 0x000fea0003800000 */
.L_x_440:
        /* <DEDUP_REMOVED lines=9> */
.L_x_443:
[----:B------:R-:W-:Y:S05]  /*12920*/  BSYNC B1 ;  /* 0x0000000000017941 */ /* 0x000fea0003800000 */
.L_x_442:
        /* <DEDUP_REMOVED lines=12> */
.L_x_445:
[----:B------:R-:W-:Y:S05]  /*129f0*/  BSYNC B1 ;  /* 0x0000000000017941 */ /* 0x000fea0003800000 */
.L_x_444:
        /* <DEDUP_REMOVED lines=12> */
.L_x_447:
[----:B------:R-:W-:Y:S05]  /*12ac0*/  BSYNC B1 ;  /* 0x0000000000017941 */ /* 0x000fea0003800000 */
.L_x_446:
        /* <DEDUP_REMOVED lines=9> */
.L_x_449:
[----:B------:R-:W-:Y:S05]  /*12b60*/  BSYNC B1 ;  /* 0x0000000000017941 */ /* 0x000fea0003800000 */
.L_x_448:
        /* <DEDUP_REMOVED lines=9> */
.L_x_451:
[----:B------:R-:W-:Y:S05]  /*12c00*/  BSYNC B1 ;  /* 0x0000000000017941 */ /* 0x000fea0003800000 */
.L_x_450:
        /* <DEDUP_REMOVED lines=12> */
.L_x_453:
[----:B------:R-:W-:Y:S05]  /*12cd0*/  BSYNC B1 ;  /* 0x0000000000017941 */ /* 0x000fea0003800000 */
.L_x_452:
        /* <DEDUP_REMOVED lines=12> */
.L_x_455:
[----:B------:R-:W-:Y:S05]  /*12da0*/  BSYNC B1 ;  /* 0x0000000000017941 */ /* 0x000fea0003800000 */
.L_x_454:
        /* <DEDUP_REMOVED lines=9> */
.L_x_457:
[----:B------:R-:W-:Y:S05]  /*12e40*/  BSYNC B1 ;  /* 0x0000000000017941 */ /* 0x000fea0003800000 */
.L_x_456:
        /* <DEDUP_REMOVED lines=9> */
.L_x_459:
[----:B------:R-:W-:Y:S05]  /*12ee0*/  BSYNC B1 ;  /* 0x0000000000017941 */ /* 0x000fea0003800000 */
.L_x_458:
        /* <DEDUP_REMOVED lines=12> */
.L_x_461:
[----:B------:R-:W-:Y:S05]  /*12fb0*/  BSYNC B1 ;  /* 0x0000000000017941 */ /* 0x000fea0003800000 */
.L_x_460:
        /* <DEDUP_REMOVED lines=12> */
.L_x_463:
[----:B------:R-:W-:Y:S05]  /*13080*/  BSYNC B1 ;  /* 0x0000000000017941 */ /* 0x000fea0003800000 */
.L_x_462:
        /* <DEDUP_REMOVED lines=9> */
.L_x_465:
[----:B------:R-:W-:Y:S05]  /*13120*/  BSYNC B1 ;  /* 0x0000000000017941 */ /* 0x000fea0003800000 */
.L_x_464:
        /* <DEDUP_REMOVED lines=9> */
.L_x_467:
[----:B------:R-:W-:Y:S05]  /*131c0*/  BSYNC B1 ;  /* 0x0000000000017941 */ /* 0x000fea0003800000 */
.L_x_466:
        /* <DEDUP_REMOVED lines=12> */
.L_x_469:
[----:B------:R-:W-:Y:S05]  /*13290*/  BSYNC B1 ;  /* 0x0000000000017941 */ /* 0x000fea0003800000 */
.L_x_468:
        /* <DEDUP_REMOVED lines=12> */
.L_x_471:
[----:B------:R-:W-:Y:S05]  /*13360*/  BSYNC B1 ;  /* 0x0000000000017941 */ /* 0x000fea0003800000 */
.L_x_470:
        /* <DEDUP_REMOVED lines=9> */
.L_x_473:
[----:B------:R-:W-:Y:S05]  /*13400*/  BSYNC B1 ;  /* 0x0000000000017941 */ /* 0x000fea0003800000 */
.L_x_472:
        /* <DEDUP_REMOVED lines=9> */
.L_x_475:
[----:B------:R-:W-:Y:S05]  /*134a0*/  BSYNC B1 ;  /* 0x0000000000017941 */ /* 0x000fea0003800000 */
.L_x_474:
        /* <DEDUP_REMOVED lines=12> */
.L_x_477:
[----:B------:R-:W-:Y:S05]  /*13570*/  BSYNC B1 ;  /* 0x0000000000017941 */ /* 0x000fea0003800000 */
.L_x_476:
        /* <DEDUP_REMOVED lines=12> */
.L_x_479:
[----:B------:R-:W-:Y:S05]  /*13640*/  BSYNC B1 ;  /* 0x0000000000017941 */ /* 0x000fea0003800000 */
.L_x_478:
        /* <DEDUP_REMOVED lines=9> */
.L_x_481:
[----:B------:R-:W-:Y:S05]  /*136e0*/  BSYNC B1 ;  /* 0x0000000000017941 */ /* 0x000fea0003800000 */
.L_x_480:
        /* <DEDUP_REMOVED lines=9> */
.L_x_483:
[----:B------:R-:W-:Y:S05]  /*13780*/  BSYNC B1 ;  /* 0x0000000000017941 */ /* 0x000fea0003800000 */
.L_x_482:
        /* <DEDUP_REMOVED lines=12> */
.L_x_485:
[----:B------:R-:W-:Y:S05]  /*13850*/  BSYNC B1 ;  /* 0x0000000000017941 */ /* 0x000fea0003800000 */
.L_x_484:
        /* <DEDUP_REMOVED lines=12> */
.L_x_487:
[----:B------:R-:W-:Y:S05]  /*13920*/  BSYNC B1 ;  /* 0x0000000000017941 */ /* 0x000fea0003800000 */
.L_x_486:
        /* <DEDUP_REMOVED lines=9> */
.L_x_489:
[----:B------:R-:W-:Y:S05]  /*139c0*/  BSYNC B1 ;  /* 0x0000000000017941 */ /* 0x000fea0003800000 */
.L_x_488:
        /* <DEDUP_REMOVED lines=9> */
.L_x_491:
[----:B------:R-:W-:Y:S05]  /*13a60*/  BSYNC B1 ;  /* 0x0000000000017941 */ /* 0x000fea0003800000 */
.L_x_490:
        /* <DEDUP_REMOVED lines=12> */
.L_x_493:
[----:B------:R-:W-:Y:S05]  /*13b30*/  BSYNC B1 ;  /* 0x0000000000017941 */ /* 0x000fea0003800000 */
.L_x_492:
        /* <DEDUP_REMOVED lines=12> */
.L_x_495:
[----:B------:R-:W-:Y:S05]  /*13c00*/  BSYNC B1 ;  /* 0x0000000000017941 */ /* 0x000fea0003800000 */
.L_x_494:
        /* <DEDUP_REMOVED lines=9> */
.L_x_497:
[----:B------:R-:W-:Y:S05]  /*13ca0*/  BSYNC B1 ;  /* 0x0000000000017941 */ /* 0x000fea0003800000 */
.L_x_496:
        /* <DEDUP_REMOVED lines=9> */
.L_x_499:
[----:B------:R-:W-:Y:S05]  /*13d40*/  BSYNC B1 ;  /* 0x0000000000017941 */ /* 0x000fea0003800000 */
.L_x_498:
        /* <DEDUP_REMOVED lines=12> */
.L_x_501:
[----:B------:R-:W-:Y:S05]  /*13e10*/  BSYNC B1 ;  /* 0x0000000000017941 */ /* 0x000fea0003800000 */
.L_x_500:
        /* <DEDUP_REMOVED lines=12> */
.L_x_503:
[----:B------:R-:W-:Y:S05]  /*13ee0*/  BSYNC B1 ;  /* 0x0000000000017941 */ /* 0x000fea0003800000 */
.L_x_502:
        /* <DEDUP_REMOVED lines=9> */
.L_x_505:
[----:B------:R-:W-:Y:S05]  /*13f80*/  BSYNC B1 ;  /* 0x0000000000017941 */ /* 0x000fea0003800000 */
.L_x_504:
        /* <DEDUP_REMOVED lines=9> */
.L_x_507:
[----:B------:R-:W-:Y:S05]  /*14020*/  BSYNC B1 ;  /* 0x0000000000017941 */ /* 0x000fea0003800000 */
.L_x_506:
        /* <DEDUP_REMOVED lines=12> */
.L_x_509:
[----:B------:R-:W-:Y:S05]  /*140f0*/  BSYNC B1 ;  /* 0x0000000000017941 */ /* 0x000fea0003800000 */
.L_x_508:
        /* <DEDUP_REMOVED lines=12> */
.L_x_511:
[----:B------:R-:W-:Y:S05]  /*141c0*/  BSYNC B1 ;  /* 0x0000000000017941 */ /* 0x000fea0003800000 */
.L_x_510:
        /* <DEDUP_REMOVED lines=9> */
.L_x_513:
[----:B------:R-:W-:Y:S05]  /*14260*/  BSYNC B1 ;  /* 0x0000000000017941 */ /* 0x000fea0003800000 */
.L_x_512:
        /* <DEDUP_REMOVED lines=9> */
.L_x_515:
[----:B------:R-:W-:Y:S05]  /*14300*/  BSYNC B1 ;  /* 0x0000000000017941 */ /* 0x000fea0003800000 */
.L_x_514:
        /* <DEDUP_REMOVED lines=12> */
.L_x_517:
[----:B------:R-:W-:Y:S05]  /*143d0*/  BSYNC B1 ;  /* 0x0000000000017941 */ /* 0x000fea0003800000 */
.L_x_516:
        /* <DEDUP_REMOVED lines=12> */
.L_x_519:
[----:B------:R-:W-:Y:S05]  /*144a0*/  BSYNC B1 ;  /* 0x0000000000017941 */ /* 0x000fea0003800000 */
.L_x_518:
        /* <DEDUP_REMOVED lines=9> */
.L_x_521:
[----:B------:R-:W-:Y:S05]  /*14540*/  BSYNC B1 ;  /* 0x0000000000017941 */ /* 0x000fea0003800000 */
.L_x_520:
        /* <DEDUP_REMOVED lines=9> */
.L_x_523:
[----:B------:R-:W-:Y:S05]  /*145e0*/  BSYNC B1 ;  /* 0x0000000000017941 */ /* 0x000fea0003800000 */
.L_x_522:
        /* <DEDUP_REMOVED lines=12> */
.L_x_525:
[----:B------:R-:W-:Y:S05]  /*146b0*/  BSYNC B1 ;  /* 0x0000000000017941 */ /* 0x000fea0003800000 */
.L_x_524:
        /* <DEDUP_REMOVED lines=12> */
.L_x_527:
[----:B------:R-:W-:Y:S05]  /*14780*/  BSYNC B1 ;  /* 0x0000000000017941 */ /* 0x000fea0003800000 */
.L_x_526:
        /* <DEDUP_REMOVED lines=9> */
.L_x_529:
[----:B------:R-:W-:Y:S05]  /*14820*/  BSYNC B1 ;  /* 0x0000000000017941 */ /* 0x000fea0003800000 */
.L_x_528:
        /* <DEDUP_REMOVED lines=9> */
.L_x_531:
[----:B------:R-:W-:Y:S05]  /*148c0*/  BSYNC B1 ;  /* 0x0000000000017941 */ /* 0x000fea0003800000 */
.L_x_530:
        /* <DEDUP_REMOVED lines=12> */
.L_x_533:
[----:B------:R-:W-:Y:S05]  /*14990*/  BSYNC B1 ;  /* 0x0000000000017941 */ /* 0x000fea0003800000 */
.L_x_532:
        /* <DEDUP_REMOVED lines=12> */
.L_x_535:
[----:B------:R-:W-:Y:S05]  /*14a60*/  BSYNC B1 ;  /* 0x0000000000017941 */ /* 0x000fea0003800000 */
.L_x_534:
        /* <DEDUP_REMOVED lines=9> */
.L_x_537:
[----:B------:R-:W-:Y:S05]  /*14b00*/  BSYNC B1 ;  /* 0x0000000000017941 */ /* 0x000fea0003800000 */
.L_x_536:
        /* <DEDUP_REMOVED lines=9> */
.L_x_539:
[----:B------:R-:W-:Y:S05]  /*14ba0*/  BSYNC B1 ;  /* 0x0000000000017941 */ /* 0x000fea0003800000 */
.L_x_538:
[----:B-----5:R-:W-:Y:S01]  /*14bb0*/  SHF.L.U32 R5, R3, 0x10, RZ ;  /* 0x0000001003057819 */ /* 0x020fe200000006ff */
[----:B0-----:R-:W-:Y:S01]  /*14bc0*/  @P2 IMAD.MOV.U32 R4, RZ, RZ, R160 ;  /* 0x000000ffff042224 */ /* 0x001fe200078e00a0 */
[----:B------:R-:W-:Y:S01]  /*14bd0*/  ISETP.GT.AND P1, PT, R0, 0xf9, P1 ;  /* 0x000000f90000780c */ /* 0x000fe20000f24270 */
[----:B------:R-:W-:Y:S02]  /*14be0*/  BSSY B1, `(.L_x_540) ;  /* 0x0000009000017945 */ /* 0x000fe40003800000 */
[----:B------:R-:W-:-:S04]  /*14bf0*/  FMUL R5, R5, R16 ;  /* 0x0000001005057220 */ /* 0x000fc80000400000 */
[----:B------:R-:W-:-:S05]  /*14c00*/  FFMA R5, R150, R2, R5 ;  /* 0x0000000296057223 */ /* 0x000fca0000000005 */
[----:B------:R-:W-:-:S04]  /*14c10*/  F2FP.BF16.F32.PACK_AB R5, RZ, R5 ;  /* 0x00000005ff05723e */ /* 0x000fc800000010ff */
[----:B-1--4-:R-:W-:Y:S01]  /*14c20*/  PRMT R6, R5, 0x7610, R6 ;  /* 0x0000761005067816 */ /* 0x012fe20000000006 */
[----:B------:R-:W-:-:S05]  /*14c30*/  @P2 IMAD.MOV.U32 R5, RZ, RZ, R161 ;  /* 0x000000ffff052224 */ /* 0x000fca00078e00a1 */
[----:B------:R0:W-:Y:S01]  /*14c40*/  @P2 STG.E.U16 desc[UR36][R4.64+0x1f0], R6 ;  /* 0x0001f00604002986 */ /* 0x0001e2000c101524 */
[----:B------:R-:W-:Y:S05]  /*14c50*/  @!P1 BRA `(.L_x_541) ;  /* 0x0000000000049947 */ /* 0x000fea0003800000 */
[----:B------:R1:W5:Y:S02]  /*14c60*/  LDG.E.LTC128B.U16 R3, desc[UR36][R12.64+0x1f2] ;  /* 0x0001f2240c037981 */ /* 0x000364000c1e1520 */
.L_x_541:
[----:B------:R-:W-:Y:S05]  /*14c70*/  BSYNC B1 ;  /* 0x0000000000017941 */ /* 0x000fea0003800000 */
.L_x_540:
[----:B------:R-:W-:Y:S05]  /*14c80*/  @!P1 BRA `(.L_x_542) ;  /* 0x0000004c00b09947 */ /* 0x000fea0003800000 */
[----:B-----5:R-:W-:-:S04]  /*14c90*/  IMAD.U32 R3, R3, 0x10000, RZ ;  /* 0x0001000003037824 */ /* 0x020fc800078e00ff */
[----:B------:R-:W-:-:S04]  /*14ca0*/  FMUL R0, R3, R16 ;  /* 0x0000001003007220 */ /* 0x000fc80000400000 */
[----:B------:R-:W-:-:S05]  /*14cb0*/  FFMA R0, R151, R2, R0 ;  /* 0x0000000297007223 */ /* 0x000fca0000000000 */
[----:B------:R-:W-:-:S05]  /*14cc0*/  F2FP.BF16.F32.PACK_AB R0, RZ, R0 ;  /* 0x00000000ff00723e */ /* 0x000fca00000010ff */
[----:B------:R4:W-:Y:S01]  /*14cd0*/  STG.E.U16 desc[UR36][R160.64+0x1f2], R0 ;  /* 0x0001f200a0007986 */ /* 0x0009e2000c101524 */
[----:B------:R-:W-:Y:S05]  /*14ce0*/  BRA `(.L_x_542) ;  /* 0x0000004c00987947 */ /* 0x000fea0003800000 */
.L_x_35:
[----:B------:R-:W2:Y:S01]  /*14cf0*/  LDL.LU R3, [R1] ;  /* 0x0000000001037983 */ /* 0x000ea20000300800 */
[----:B------:R-:W-:-:S03]  /*14d00*/  ULDC.64 UR4, c[0x0][0x5c0] ;  /* 0x0001700000047ab9 */ /* 0x000fc60000000a00 */
[----:B------:R-:W3:Y:S04]  /*14d10*/  LDL.LU R9, [R1+0x60] ;  /* 0x0000600001097983 */ /* 0x000ee80000300800 */
[----:B------:R-:W4:Y:S04]  /*14d20*/  LDL.LU R11, [R1+0x8c] ;  /* 0x00008c00010b7983 */ /* 0x000f280000300800 */
[----:B------:R-:W5:Y:S04]  /*14d30*/  LDL.LU R12, [R1+0x90] ;  /* 0x00009000010c7983 */ /* 0x000f680000300800 */
        /* <DEDUP_REMOVED lines=74> */
[----:B------:R-:W5:Y:S01]  /*151e0*/  LDL.LU R161, [R1+0x1cc] ;  /* 0x0001cc0001a17983 */ /* 0x000f620000300800 */
[----:B--2---:R-:W-:-:S03]  /*151f0*/  FMUL R3, R3, R2 ;  /* 0x0000000203037220 */ /* 0x004fc60000400000 */
[----:B------:R-:W2:Y:S01]  /*15200*/  LDL.LU R160, [R1+0x1d0] ;  /* 0x0001d00001a07983 */ /* 0x000ea20000300800 */
[----:B------:R-:W-:-:S03]  /*15210*/  LEA R4, P0, R6, UR4, 0x1 ;  /* 0x0000000406047c11 */ /* 0x000fc6000f8008ff */
[----:B------:R-:W2:Y:S04]  /*15220*/  LDL.LU R159, [R1+0x1d4] ;  /* 0x0001d400019f7983 */ /* 0x000ea80000300800 */
[----:B------:R-:W2:Y:S04]  /*15230*/  LDL.LU R158, [R1+0x1d8] ;  /* 0x0001d800019e7983 */ /* 0x000ea80000300800 */
[----:B------:R-:W2:Y:S04]  /*15240*/  LDL.LU R157, [R1+0x1dc] ;  /* 0x0001dc00019d7983 */ /* 0x000ea80000300800 */
[----:B------:R-:W2:Y:S01]  /*15250*/  LDL.LU R156, [R1+0x1e0] ;  /* 0x0001e000019c7983 */ /* 0x000ea20000300800 */
[----:B------:R-:W-:-:S03]  /*15260*/  LEA.HI.X R5, R6, UR5, R10, 0x1, P0 ;  /* 0x0000000506057c11 */ /* 0x000fc600080f0c0a */
[----:B------:R-:W2:Y:S01]  /*15270*/  LDL.LU R155, [R1+0x1e4] ;  /* 0x0001e400019b7983 */ /* 0x000ea20000300800 */
[----:B------:R-:W-:-:S03]  /*15280*/  F2FP.BF16.F32.PACK_AB R3, RZ, R3 ;  /* 0x00000003ff03723e */ /* 0x000fc600000010ff */
[----:B------:R-:W2:Y:S04]  /*15290*/  LDL.LU R154, [R1+0x1e8] ;  /* 0x0001e800019a7983 */ /* 0x000ea80000300800 */
[----:B------:R-:W2:Y:S04]  /*152a0*/  LDL.LU R23, [R1+0x1ec] ;  /* 0x0001ec0001177983 */ /* 0x000ea80000300800 */
[----:B------:R-:W2:Y:S04]  /*152b0*/  LDL.LU R22, [R1+0x1f0] ;  /* 0x0001f00001167983 */ /* 0x000ea80000300800 */
[----:B------:R-:W2:Y:S04]  /*152c0*/  LDL.LU R21, [R1+0x1f4] ;  /* 0x0001f40001157983 */ /* 0x000ea80000300800 */
[----:B------:R-:W2:Y:S04]  /*152d0*/  LDL.LU R20, [R1+0x1f8] ;  /* 0x0001f80001147983 */ /* 0x000ea80000300800 */
[----:B------:R-:W2:Y:S04]  /*152e0*/  LDL.LU R19, [R1+0x1fc] ;  /* 0x0001fc0001137983 */ /* 0x000ea80000300800 */
[----:B------:R-:W3:Y:S04]  /*152f0*/  LDL.LU R7, [R1+0x8] ;  /* 0x0000080001077983 */ /* 0x000ee80000300800 */
[----:B------:R-:W4:Y:S04]  /*15300*/  LDL.LU R6, [R1+0xc] ;  /* 0x00000c0001067983 */ /* 0x000f280000300800 */
[----:B------:R0:W-:Y:S04]  /*15310*/  @P1 STG.E.U16 desc[UR36][R4.64], R3 ;  /* 0x0000000304001986 */ /* 0x0001e8000c101524 */
[----:B0-----:R-:W5:Y:S01]  /*15320*/  LDL.LU R3, [R1+0x4] ;  /* 0x0000040001037983 */ /* 0x001f620000300800 */
[----:B------:R-:W-:Y:S01]  /*15330*/  ISETP.GT.AND P0, PT, R0, 0x1, P3 ;  /* 0x000000010000780c */ /* 0x000fe20001f04270 */
[----:B------:R-:W-:Y:S01]  /*15340*/  USHF.L.U32 UR5, UR8, 0x4, URZ ;  /* 0x0000000408057899 */ /* 0x000fe2000800063f */
[----:B------:R-:W-:Y:S01]  /*15350*/  ISETP.GT.AND P2, PT, R153, 0x8, PT ;  /* 0x000000089900780c */ /* 0x000fe20003f44270 */
[----:B------:R-:W-:Y:S01]  /*15360*/  USHF.L.U64.HI UR4, UR8, 0x4, UR9 ;  /* 0x0000000408047899 */ /* 0x000fe20008010209 */
[----:B---3--:R-:W-:-:S05]  /*15370*/  FMUL R7, R7, R2 ;  /* 0x0000000207077220 */ /* 0x008fca0000400000 */
[----:B------:R-:W-:-:S04]  /*15380*/  F2FP.BF16.F32.PACK_AB R7, RZ, R7 ;  /* 0x00000007ff07723e */ /* 0x000fc800000010ff */
[----:B------:R-:W-:Y:S01]  /*15390*/  PRMT R8, R7, 0x7610, R8 ;  /* 0x0000761007087816 */ /* 0x000fe20000000008 */
[----:B-----5:R-:W-:-:S05]  /*153a0*/  FMUL R3, R3, R2 ;  /* 0x0000000203037220 */ /* 0x020fca0000400000 */
[----:B------:R-:W-:-:S05]  /*153b0*/  F2FP.BF16.F32.PACK_AB R3, RZ, R3 ;  /* 0x00000003ff03723e */ /* 0x000fca00000010ff */
[----:B------:R4:W-:Y:S01]  /*153c0*/  @P0 STG.E.U16 desc[UR36][R4.64+0x2], R3 ;  /* 0x0000020304000986 */ /* 0x0009e2000c101524 */
[----:B------:R-:W-:Y:S01]  /*153d0*/  ISETP.GT.AND P0, PT, R0, RZ, P2 ;  /* 0x000000ff0000720c */ /* 0x000fe20001704270 */
[----:B----4-:R-:W-:Y:S01]  /*153e0*/  FMUL R3, R6, R2 ;  /* 0x0000000206037220 */ /* 0x010fe20000400000 */
[----:B------:R-:W-:-:S04]  /*153f0*/  IADD3 R6, P1, R4, UR5, RZ ;  /* 0x0000000504067c10 */ /* 0x000fc8000ff3e0ff */
[----:B------:R-:W-:Y:S02]  /*15400*/  IADD3.X R7, R5, UR4, RZ, P1, !PT ;  /* 0x0000000405077c10 */ /* 0x000fe40008ffe4ff */
[----:B------:R-:W-:-:S05]  /*15410*/  F2FP.BF16.F32.PACK_AB R3, RZ, R3 ;  /* 0x00000003ff03723e */ /* 0x000fca00000010ff */
[----:B------:R0:W-:Y:S01]  /*15420*/  @P0 STG.E.U16 desc[UR36][R6.64], R8 ;  /* 0x0000000806000986 */ /* 0x0001e2000c101524 */
[----:B------:R-:W-:-:S03]  /*15430*/  ISETP.GT.AND P0, PT, R0, 0x1, P2 ;  /* 0x000000010000780c */ /* 0x000fc60001704270 */
[----:B0-----:R-:W3:Y:S10]  /*15440*/  LDL.LU R8, [R1+0x50] ;  /* 0x0000500001087983 */ /* 0x001ef40000300800 */
[----:B------:R0:W-:Y:S04]  /*15450*/  @P0 STG.E.U16 desc[UR36][R6.64+0x2], R3 ;  /* 0x0000020306000986 */ /* 0x0001e8000c101524 */
[----:B0-----:R-:W4:Y:S01]  /*15460*/  LDL.LU R3, [R1+0x10] ;  /* 0x0000100001037983 */ /* 0x001f220000300800 */
[----:B------:R-:W-:Y:S01]  /*15470*/  ISETP.GT.AND P0, PT, R0, 0x8, P3 ;  /* 0x000000080000780c */ /* 0x000fe20001f04270 */
[----:B----4-:R-:W-:-:S05]  /*15480*/  FMUL R3, R3, R2 ;  /* 0x0000000203037220 */ /* 0x010fca0000400000 */
[----:B------:R-:W-:-:S07]  /*15490*/  F2FP.BF16.F32.PACK_AB R3, RZ, R3 ;  /* 0x00000003ff03723e */ /* 0x000fce00000010ff */
        /* <DEDUP_REMOVED lines=73> */
[----:B---3--:R-:W-:-:S05]  /*15930*/  FMUL R8, R8, R2 ;  /* 0x0000000208087220 */ /* 0x008fca0000400000 */
[----:B------:R-:W-:Y:S01]  /*15940*/  F2FP.BF16.F32.PACK_AB R8, RZ, R8 ;  /* 0x00000008ff08723e */ /* 0x000fe200000010ff */
[----:B----4-:R-:W-:-:S05]  /*15950*/  FMUL R3, R3, R2 ;  /* 0x0000000203037220 */ /* 0x010fca0000400000 */
[----:B------:R-:W-:-:S05]  /*15960*/  F2FP.BF16.F32.PACK_AB R3, RZ, R3 ;  /* 0x00000003ff03723e */ /* 0x000fca00000010ff */
[----:B------:R0:W-:Y:S01]  /*15970*/  @P0 STG.E.U16 desc[UR36][R6.64+0x42], R3 ;  /* 0x0000420306000986 */ /* 0x0001e2000c101524 */
[----:B------:R-:W-:-:S03]  /*15980*/  ISETP.GT.AND P0, PT, R0, 0x28, P3 ;  /* 0x000000280000780c */ /* 0x000fc60001f04270 */
[----:B0-----:R-:W3:Y:S01]  /*15990*/  LDL.LU R3, [R1+0x54] ;  /* 0x0000540001037983 */ /* 0x001ee20000300800 */
[----:B------:R-:W-:-:S09]  /*159a0*/  ISETP.GT.AND P1, PT, R0, 0x29, P3 ;  /* 0x000000290000780c */ /* 0x000fd20001f24270 */
[----:B------:R0:W-:Y:S04]  /*159b0*/  @P0 STG.E.U16 desc[UR36][R4.64+0x50], R8 ;  /* 0x0000500804000986 */ /* 0x0001e8000c101524 */
[----:B0-----:R-:W4:Y:S01]  /*159c0*/  LDL.LU R8, [R1+0x58] ;  /* 0x0000580001087983 */ /* 0x001f220000300800 */
[----:B---3--:R-:W-:-:S05]  /*159d0*/  FMUL R3, R3, R2 ;  /* 0x0000000203037220 */ /* 0x008fca0000400000 */
[----:B------:R-:W-:-:S05]  /*159e0*/  F2FP.BF16.F32.PACK_AB R3, RZ, R3 ;  /* 0x00000003ff03723e */ /* 0x000fca00000010ff */
[----:B------:R0:W-:Y:S01]  /*159f0*/  @P1 STG.E.U16 desc[UR36][R4.64+0x52], R3 ;  /* 0x0000520304001986 */ /* 0x0001e2000c101524 */
[----:B----4-:R-:W-:-:S05]  /*15a00*/  FMUL R8, R8, R2 ;  /* 0x0000000208087220 */ /* 0x010fca0000400000 */
[----:B------:R-:W-:Y:S01]  /*15a10*/  F2FP.BF16.F32.PACK_AB R8, RZ, R8 ;  /* 0x00000008ff08723e */ /* 0x000fe200000010ff */
[----:B0-----:R-:W3:Y:S03]  /*15a20*/  LDL.LU R3, [R1+0x5c] ;  /* 0x00005c0001037983 */ /* 0x001ee60000300800 */
[----:B------:R-:W-:Y:S02]  /*15a30*/  PRMT R10, R8, 0x7610, R10 ;  /* 0x00007610080a7816 */ /* 0x000fe4000000000a */
[----:B------:R-:W4:Y:S01]  /*15a40*/  LDL.LU R8, [R1+0x64] ;  /* 0x0000640001087983 */ /* 0x000f220000300800 */
[C---:B------:R-:W-:Y:S02]  /*15a50*/  ISETP.GT.AND P1, PT, R0.reuse, 0x28, P2 ;  /* 0x000000280000780c */ /* 0x040fe40001724270 */
[C---:B------:R-:W-:Y:S02]  /*15a60*/  ISETP.GT.AND P4, PT, R0.reuse, 0x29, P2 ;  /* 0x000000290000780c */ /* 0x040fe40001784270 */
[C---:B------:R-:W-:Y:S01]  /*15a70*/  ISETP.GT.AND P5, PT, R0.reuse, 0x30, P3 ;  /* 0x000000300000780c */ /* 0x040fe20001fa4270 */
[----:B------:R-:W-:Y:S01]  /*15a80*/  FMUL R9, R9, R2 ;  /* 0x0000000209097220 */ /* 0x000fe20000400000 */
[----:B------:R-:W-:-:S04]  /*15a90*/  ISETP.GT.AND P0, PT, R0, 0x31, P3 ;  /* 0x000000310000780c */ /* 0x000fc80001f04270 */
[----:B------:R-:W-:-:S03]  /*15aa0*/  F2FP.BF16.F32.PACK_AB R9, RZ, R9 ;  /* 0x00000009ff09723e */ /* 0x000fc600000010ff */
[----:B------:R0:W-:Y:S04]  /*15ab0*/  @P1 STG.E.U16 desc[UR36][R6.64+0x50], R10 ;  /* 0x0000500a06001986 */ /* 0x0001e8000c101524 */
[----:B0-----:R-:W5:Y:S01]  /*15ac0*/  LDL.LU R10, [R1+0x74] ;  /* 0x00007400010a7983 */ /* 0x001f620000300800 */
[----:B---3--:R-:W-:-:S05]  /*15ad0*/  FMUL R3, R3, R2 ;  /* 0x0000000203037220 */ /* 0x008fca0000400000 */
[----:B------:R-:W-:Y:S01]  /*15ae0*/  F2FP.BF16.F32.PACK_AB R3, RZ, R3 ;  /* 0x00000003ff03723e */ /* 0x000fe200000010ff */
[----:B----4-:R-:W-:-:S04]  /*15af0*/  FMUL R8, R8, R2 ;  /* 0x0000000208087220 */ /* 0x010fc80000400000 */
[----:B------:R0:W-:Y:S04]  /*15b00*/  @P4 STG.E.U16 desc[UR36][R6.64+0x52], R3 ;  /* 0x0000520306004986 */ /* 0x0001e8000c101524 */
[----:B------:R1:W-:Y:S01]  /*15b10*/  @P5 STG.E.U16 desc[UR36][R4.64+0x60], R9 ;  /* 0x0000600904005986 */ /* 0x0003e2000c101524 */
[----:B0-----:R-:W-:-:S03]  /*15b20*/  F2FP.BF16.F32.PACK_AB R3, RZ, R8 ;  /* 0x00000008ff03723e */ /* 0x001fc600000010ff */
[----:B------:R-:W3:Y:S01]  /*15b30*/  LDL.LU R8, [R1+0x68] ;  /* 0x0000680001087983 */ /* 0x000ee20000300800 */
[----:B-1----:R-:W-:-:S03]  /*15b40*/  PRMT R9, R3, 0x7610, R9 ;  /* 0x0000761003097816 */ /* 0x002fc60000000009 */
[----:B------:R-:W4:Y:S04]  /*15b50*/  LDL.LU R3, [R1+0x6c] ;  /* 0x00006c0001037983 */ /* 0x000f280000300800 */
[----:B------:R0:W-:Y:S04]  /*15b60*/  @P0 STG.E.U16 desc[UR36][R4.64+0x62], R9 ;  /* 0x0000620904000986 */ /* 0x0001e8000c101524 */
[----:B0-----:R-:W2:Y:S01]  /*15b70*/  LDL.LU R9, [R1+0x70] ;  /* 0x0000700001097983 */ /* 0x001ea20000300800 */
[----:B------:R-:W-:Y:S01]  /*15b80*/  ISETP.GT.AND P1, PT, R0, 0x30, P2 ;  /* 0x000000300000780c */ /* 0x000fe20001724270 */
[----:B---3--:R-:W-:-:S05]  /*15b90*/  FMUL R8, R8, R2 ;  /* 0x0000000208087220 */ /* 0x008fca0000400000 */
[----:B------:R-:W-:-:S07]  /*15ba0*/  F2FP.BF16.F32.PACK_AB R8, RZ, R8 ;  /* 0x00000008ff08723e */ /* 0x000fce00000010ff */
[----:B------:R0:W-:Y:S01]  /*15bb0*/  @P1 STG.E.U16 desc[UR36][R6.64+0x60], R8 ;  /* 0x0000600806001986 */ /* 0x0001e2000c101524 */
[----:B--2---:R-:W-:-:S05]  /*15bc0*/  FMUL R9, R9, R2 ;  /* 0x0000000209097220 */ /* 0x004fca0000400000 */
[----:B0-----:R-:W-:-:S04]  /*15bd0*/  F2FP.BF16.F32.PACK_AB R8, RZ, R9 ;  /* 0x00000009ff08723e */ /* 0x001fc800000010ff */
[----:B------:R-:W-:Y:S02]  /*15be0*/  PRMT R9, R8, 0x7610, R9 ;  /* 0x0000761008097816 */ /* 0x000fe40000000009 */
[----:B------:R-:W2:Y:S01]  /*15bf0*/  LDL.LU R8, [R1+0x78] ;  /* 0x0000780001087983 */ /* 0x000ea20000300800 */
[C---:B------:R-:W-:Y:S01]  /*15c00*/  ISETP.GT.AND P4, PT, R0.reuse, 0x31, P2 ;  /* 0x000000310000780c */ /* 0x040fe20001784270 */
[-C--:B----4-:R-:W-:Y:S01]  /*15c10*/  FMUL R3, R3, R2.reuse ;  /* 0x0000000203037220 */ /* 0x090fe20000400000 */
[----:B------:R-:W-:Y:S01]  /*15c20*/  ISETP.GT.AND P5, PT, R0, 0x38, P3 ;  /* 0x000000380000780c */ /* 0x000fe20001fa4270 */
[----:B-----5:R-:W-:-:S03]  /*15c30*/  FMUL R10, R10, R2 ;  /* 0x000000020a0a7220 */ /* 0x020fc60000400000 */
[----:B------:R-:W-:Y:S02]  /*15c40*/  F2FP.BF16.F32.PACK_AB R3, RZ, R3 ;  /* 0x00000003ff03723e */ /* 0x000fe400000010ff */
[----:B------:R-:W-:-:S05]  /*15c50*/  ISETP.GT.AND P6, PT, R0, 0x39, P3 ;  /* 0x000000390000780c */ /* 0x000fca0001fc4270 */
[----:B------:R0:W-:Y:S04]  /*15c60*/  @P4 STG.E.U16 desc[UR36][R6.64+0x62], R3 ;  /* 0x0000620306004986 */ /* 0x0001e8000c101524 */
[----:B------:R1:W-:Y:S01]  /*15c70*/  @P5 STG.E.U16 desc[UR36][R4.64+0x70], R9 ;  /* 0x0000700904005986 */ /* 0x0003e2000c101524 */
[----:B0-----:R-:W-:-:S04]  /*15c80*/  F2FP.BF16.F32.PACK_AB R3, RZ, R10 ;  /* 0x0000000aff03723e */ /* 0x001fc800000010ff */
[----:B------:R-:W-:Y:S01]  /*15c90*/  PRMT R10, R3, 0x7610, R10 ;  /* 0x00007610030a7816 */ /* 0x000fe2000000000a */
[----:B-1----:R-:W3:Y:S04]  /*15ca0*/  LDL.LU R9, [R1+0x80] ;  /* 0x0000800001097983 */ /* 0x002ee80000300800 */
[----:B------:R0:W-:Y:S01]  /*15cb0*/  @P6 STG.E.U16 desc[UR36][R4.64+0x72], R10 ;  /* 0x0000720a04006986 */ /* 0x0001e2000c101524 */
[----:B--2---:R-:W-:-:S05]  /*15cc0*/  FMUL R8, R8, R2 ;  /* 0x0000000208087220 */ /* 0x004fca0000400000 */
[----:B------:R-:W-:Y:S02]  /*15cd0*/  F2FP.BF16.F32.PACK_AB R3, RZ, R8 ;  /* 0x00000008ff03723e */ /* 0x000fe400000010ff */
[----:B------:R-:W2:Y:S02]  /*15ce0*/  LDL.LU R8, [R1+0x7c] ;  /* 0x00007c0001087983 */ /* 0x000ea40000300800 */
[----:B0-----:R-:W-:Y:S02]  /*15cf0*/  PRMT R10, R3, 0x7610, R10 ;  /* 0x00007610030a7816 */ /* 0x001fe4000000000a */
[----:B------:R-:W4:Y:S01]  /*15d00*/  LDL.LU R3, [R1+0x84] ;  /* 0x0000840001037983 */ /* 0x000f220000300800 */
[C---:B------:R-:W-:Y:S02]  /*15d10*/  ISETP.GT.AND P0, PT, R0.reuse, 0x38, P2 ;  /* 0x000000380000780c */ /* 0x040fe40001704270 */
[C---:B------:R-:W-:Y:S02]  /*15d20*/  ISETP.GT.AND P1, PT, R0.reuse, 0x39, P2 ;  /* 0x000000390000780c */ /* 0x040fe40001724270 */
[----:B------:R-:W-:-:S02]  /*15d30*/  ISETP.GT.AND P4, PT, R0, 0x40, P3 ;  /* 0x000000400000780c */ /* 0x000fc40001f84270 */
[----:B------:R-:W-:-:S07]  /*15d40*/  ISETP.GT.AND P5, PT, R0, 0x41, P3 ;  /* 0x000000410000780c */ /* 0x000fce0001fa4270 */
[----:B------:R0:W-:Y:S01]  /*15d50*/  @P0 STG.E.U16 desc[UR36][R6.64+0x70], R10 ;  /* 0x0000700a06000986 */ /* 0x0001e2000c101524 */
[----:B---3--:R-:W-:-:S05]  /*15d60*/  FMUL R9, R9, R2 ;  /* 0x0000000209097220 */ /* 0x008fca0000400000 */
[----:B------:R-:W-:Y:S01]  /*15d70*/  F2FP.BF16.F32.PACK_AB R9, RZ, R9 ;  /* 0x00000009ff09723e */ /* 0x000fe200000010ff */
[-C--:B--2---:R-:W-:Y:S01]  /*15d80*/  FMUL R8, R8, R2.reuse ;  /* 0x0000000208087220 */ /* 0x084fe20000400000 */
[----:B----4-:R-:W-:-:S04]  /*15d90*/  FMUL R3, R3, R2 ;  /* 0x0000000203037220 */ /* 0x010fc80000400000 */
[----:B------:R-:W-:-:S04]  /*15da0*/  F2FP.BF16.F32.PACK_AB R8, RZ, R8 ;  /* 0x00000008ff08723e */ /* 0x000fc800000010ff */
[----:B0-----:R-:W-:Y:S02]  /*15db0*/  PRMT R10, R8, 0x7610, R10 ;  /* 0x00007610080a7816 */ /* 0x001fe4000000000a */
[----:B------:R-:W-:Y:S01]  /*15dc0*/  F2FP.BF16.F32.PACK_AB R3, RZ, R3 ;  /* 0x00000003ff03723e */ /* 0x000fe200000010ff */
[----:B------:R-:W2:Y:S04]  /*15dd0*/  LDL.LU R8, [R1+0x88] ;  /* 0x0000880001087983 */ /* 0x000ea80000300800 */
[----:B------:R-:W-:Y:S04]  /*15de0*/  @P1 STG.E.U16 desc[UR36][R6.64+0x72], R10 ;  /* 0x0000720a06001986 */ /* 0x000fe8000c101524 */
[----:B------:R0:W-:Y:S04]  /*15df0*/  @P4 STG.E.U16 desc[UR36][R4.64+0x80], R9 ;  /* 0x0000800904004986 */ /* 0x0001e8000c101524 */
[----:B------:R1:W-:Y:S04]  /*15e00*/  @P5 STG.E.U16 desc[UR36][R4.64+0x82], R3 ;  /* 0x0000820304005986 */ /* 0x0003e8000c101524 */
[----:B0-----:R-:W3:Y:S04]  /*15e10*/  LDL.LU R9, [R1+0x94] ;  /* 0x0000940001097983 */ /* 0x001ee80000300800 */
[----:B-1----:R-:W4:Y:S01]  /*15e20*/  LDL.LU R3, [R1+0x98] ;  /* 0x0000980001037983 */ /* 0x002f220000300800 */
[----:B------:R-:W-:Y:S01]  /*15e30*/  ISETP.GT.AND P0, PT, R0, 0x40, P2 ;  /* 0x000000400000780c */ /* 0x000fe20001704270 */
[----:B--2---:R-:W-:-:S05]  /*15e40*/  FMUL R8, R8, R2 ;  /* 0x0000000208087220 */ /* 0x004fca0000400000 */
[----:B------:R-:W-:-:S07]  /*15e50*/  F2FP.BF16.F32.PACK_AB R8, RZ, R8 ;  /* 0x00000008ff08723e */ /* 0x000fce00000010ff */
[----:B------:R0:W-:Y:S01]  /*15e60*/  @P0 STG.E.U16 desc[UR36][R6.64+0x80], R8 ;  /* 0x0000800806000986 */ /* 0x0001e2000c101524 */
[----:B----4-:R-:W-:-:S05]  /*15e70*/  FMUL R3, R3, R2 ;  /* 0x0000000203037220 */ /* 0x010fca0000400000 */
[----:B0-----:R-:W-:Y:S02]  /*15e80*/  F2FP.BF16.F32.PACK_AB R8, RZ, R3 ;  /* 0x00000003ff08723e */ /* 0x001fe400000010ff */
[----:B------:R-:W2:Y:S02]  /*15e90*/  LDL.LU R3, [R1+0x9c] ;  /* 0x00009c0001037983 */ /* 0x000ea40000300800 */
[----:B------:R-:W-:Y:S02]  /*15ea0*/  PRMT R13, R8, 0x7610, R13 ;  /* 0x00007610080d7816 */ /* 0x000fe4000000000d */
[----:B------:R-:W4:Y:S01]  /*15eb0*/  LDL.LU R8, [R1+0xa0] ;  /* 0x0000a00001087983 */ /* 0x000f220000300800 */
[C---:B------:R-:W-:Y:S01]  /*15ec0*/  ISETP.GT.AND P1, PT, R0.reuse, 0x41, P2 ;  /* 0x000000410000780c */ /* 0x040fe20001724270 */
[-C--:B---3--:R-:W-:Y:S01]  /*15ed0*/  FMUL R9, R9, R2.reuse ;  /* 0x0000000209097220 */ /* 0x088fe20000400000 */
[-C--:B------:R-:W-:Y:S01]  /*15ee0*/  FMUL R11, R11, R2.reuse ;  /* 0x000000020b0b7220 */ /* 0x080fe20000400000 */
[----:B------:R-:W-:Y:S01]  /*15ef0*/  ISETP.GT.AND P4, PT, R0, 0x48, P3 ;  /* 0x000000480000780c */ /* 0x000fe20001f84270 */
[----:B------:R-:W-:-:S02]  /*15f00*/  FMUL R12, R12, R2 ;  /* 0x000000020c0c7220 */ /* 0x000fc40000400000 */
[----:B------:R-:W-:Y:S02]  /*15f10*/  F2FP.BF16.F32.PACK_AB R9, RZ, R9 ;  /* 0x00000009ff09723e */ /* 0x000fe400000010ff */
[----:B------:R-:W-:Y:S02]  /*15f20*/  F2FP.BF16.F32.PACK_AB R11, RZ, R11 ;  /* 0x0000000bff0b723e */ /* 0x000fe400000010ff */
[----:B------:R-:W-:Y:S02]  /*15f30*/  F2FP.BF16.F32.PACK_AB R10, RZ, R12 ;  /* 0x0000000cff0a723e */ /* 0x000fe400000010ff */
[----:B------:R-:W-:Y:S02]  /*15f40*/  PRMT R12, R9, 0x7610, R12 ;  /* 0x00007610090c7816 */ /* 0x000fe4000000000c */
[C---:B------:R-:W-:Y:S01]  /*15f50*/  ISETP.GT.AND P5, PT, R0.reuse, 0x49, P3 ;  /* 0x000000490000780c */ /* 0x040fe20001fa4270 */
[----:B------:R-:W-:Y:S01]  /*15f60*/  @P1 STG.E.U16 desc[UR36][R6.64+0x82], R11 ;  /* 0x0000820b06001986 */ /* 0x000fe2000c101524 */
[----:B------:R-:W-:-:S02]  /*15f70*/  ISETP.GT.AND P0, PT, R0, 0x48, P2 ;  /* 0x000000480000780c */ /* 0x000fc40001704270 */
[C---:B------:R-:W-:Y:S01]  /*15f80*/  ISETP.GT.AND P1, PT, R0.reuse, 0x49, P2 ;  /* 0x000000490000780c */ /* 0x040fe20001724270 */
[----:B------:R0:W-:Y:S01]  /*15f90*/  @P4 STG.E.U16 desc[UR36][R4.64+0x90], R10 ;  /* 0x0000900a04004986 */ /* 0x0001e2000c101524 */
[----:B------:R-:W-:-:S07]  /*15fa0*/  ISETP.GT.AND P4, PT, R0, 0x50, P3 ;  /* 0x000000500000780c */ /* 0x000fce0001f84270 */
[----:B------:R1:W-:Y:S01]  /*15fb0*/  @P5 STG.E.U16 desc[UR36][R4.64+0x92], R12 ;  /* 0x0000920c04005986 */ /* 0x0003e2000c101524 */
[----:B------:R-:W-:-:S03]  /*15fc0*/  ISETP.GT.AND P5, PT, R0, 0x51, P3 ;  /* 0x000000510000780c */ /* 0x000fc60001fa4270 */
[----:B------:R3:W-:Y:S01]  /*15fd0*/  @P0 STG.E.U16 desc[UR36][R6.64+0x90], R13 ;  /* 0x0000900d06000986 */ /* 0x0007e2000c101524 */
[C---:B------:R-:W-:Y:S02]  /*15fe0*/  ISETP.GT.AND P0, PT, R0.reuse, 0x51, P2 ;  /* 0x000000510000780c */ /* 0x040fe40001704270 */
[----:B------:R-:W-:Y:S01]  /*15ff0*/  ISETP.GT.AND P6, PT, R0, 0x71, P3 ;  /* 0x000000710000780c */ /* 0x000fe20001fc4270 */
[----:B--2---:R-:W-:-:S05]  /*16000*/  FMUL R3, R3, R2 ;  /* 0x0000000203037220 */ /* 0x004fca0000400000 */
[----:B------:R-:W-:Y:S01]  /*16010*/  F2FP.BF16.F32.PACK_AB R9, RZ, R3 ;  /* 0x00000003ff09723e */ /* 0x000fe200000010ff */
[-C--:B----4-:R-:W-:Y:S01]  /*16020*/  FMUL R3, R8, R2.reuse ;  /* 0x0000000208037220 */ /* 0x090fe20000400000 */
[----:B------:R-:W-:-:S04]  /*16030*/  FMUL R8, R235, R2 ;  /* 0x00000002eb087220 */ /* 0x000fc80000400000 */
[----:B------:R-:W-:Y:S02]  /*16040*/  F2FP.BF16.F32.PACK_AB R3, RZ, R3 ;  /* 0x00000003ff03723e */ /* 0x000fe400000010ff */
[----:B0-----:R-:W-:Y:S02]  /*16050*/  PRMT R10, R9, 0x7610, R10 ;  /* 0x00007610090a7816 */ /* 0x001fe4000000000a */
[----:B------:R-:W-:Y:S01]  /*16060*/  PRMT R11, R3, 0x7610, R11 ;  /* 0x00007610030b7816 */ /* 0x000fe2000000000b */
[----:B------:R-:W-:Y:S01]  /*16070*/  FMUL R3, R233, R2 ;  /* 0x00000002e9037220 */ /* 0x000fe20000400000 */
[----:B------:R-:W-:Y:S01]  /*16080*/  F2FP.BF16.F32.PACK_AB R8, RZ, R8 ;  /* 0x00000008ff08723e */ /* 0x000fe200000010ff */
[----:B------:R-:W-:Y:S01]  /*16090*/  FMUL R9, R234, R2 ;  /* 0x00000002ea097220 */ /* 0x000fe20000400000 */
[----:B------:R0:W-:Y:S02]  /*160a0*/  @P1 STG.E.U16 desc[UR36][R6.64+0x92], R10 ;  /* 0x0000920a06001986 */ /* 0x0001e4000c101524 */
[----:B-1----:R-:W-:-:S02]  /*160b0*/  PRMT R12, R8, 0x7610, R12 ;  /* 0x00007610080c7816 */ /* 0x002fc4000000000c */
[----:B------:R-:W-:Y:S01]  /*160c0*/  F2FP.BF16.F32.PACK_AB R8, RZ, R3 ;  /* 0x00000003ff08723e */ /* 0x000fe200000010ff */
[-C--:B------:R-:W-:Y:S01]  /*160d0*/  FMUL R3, R232, R2.reuse ;  /* 0x00000002e8037220 */ /* 0x080fe20000400000 */
[C---:B------:R-:W-:Y:S02]  /*160e0*/  ISETP.GT.AND P1, PT, R0.reuse, 0x50, P2 ;  /* 0x000000500000780c */ /* 0x040fe40001724270 */
[----:B------:R-:W-:Y:S01]  /*160f0*/  F2FP.BF16.F32.PACK_AB R9, RZ, R9 ;  /* 0x00000009ff09723e */ /* 0x000fe200000010ff */
[----:B------:R1:W-:Y:S01]  /*16100*/  @P4 STG.E.U16 desc[UR36][R4.64+0xa0], R11 ;  /* 0x0000a00b04004986 */ /* 0x0003e2000c101524 */
[----:B------:R-:W-:Y:S02]  /*16110*/  ISETP.GT.AND P4, PT, R0, 0x58, P3 ;  /* 0x000000580000780c */ /* 0x000fe40001f84270 */
[----:B---3--:R-:W-:Y:S02]  /*16120*/  PRMT R13, R9, 0x7610, R13 ;  /* 0x00007610090d7816 */ /* 0x008fe4000000000d */
[----:B------:R-:W-:Y:S01]  /*16130*/  F2FP.BF16.F32.PACK_AB R9, RZ, R3 ;  /* 0x00000003ff09723e */ /* 0x000fe200000010ff */
[-C--:B------:R-:W-:Y:S01]  /*16140*/  FMUL R3, R230, R2.reuse ;  /* 0x00000002e6037220 */ /* 0x080fe20000400000 */
[----:B------:R-:W-:Y:S01]  /*16150*/  PRMT R14, R8, 0x7610, R14 ;  /* 0x00007610080e7816 */ /* 0x000fe2000000000e */
[----:B------:R-:W-:Y:S01]  /*16160*/  FMUL R8, R231, R2 ;  /* 0x00000002e7087220 */ /* 0x000fe20000400000 */
[----:B------:R2:W-:Y:S01]  /*16170*/  @P5 STG.E.U16 desc[UR36][R4.64+0xa2], R12 ;  /* 0x0000a20c04005986 */ /* 0x0005e2000c101524 */
[----:B------:R-:W-:-:S02]  /*16180*/  ISETP.GT.AND P5, PT, R0, 0x59, P3 ;  /* 0x000000590000780c */ /* 0x000fc40001fa4270 */
[----:B------:R-:W-:Y:S01]  /*16190*/  F2FP.BF16.F32.PACK_AB R3, RZ, R3 ;  /* 0x00000003ff03723e */ /* 0x000fe200000010ff */
[----:B------:R-:W-:Y:S01]  /*161a0*/  @P1 STG.E.U16 desc[UR36][R6.64+0xa0], R13 ;  /* 0x0000a00d06001986 */ /* 0x000fe2000c101524 */
[----:B0-----:R-:W-:Y:S01]  /*161b0*/  F2FP.BF16.F32.PACK_AB R10, RZ, R8 ;  /* 0x00000008ff0a723e */ /* 0x001fe200000010ff */
[-C--:B------:R-:W-:Y:S01]  /*161c0*/  FMUL R8, R229, R2.reuse ;  /* 0x00000002e5087220 */ /* 0x080fe20000400000 */
[----:B-1----:R-:W-:Y:S01]  /*161d0*/  PRMT R11, R3, 0x7610, R11 ;  /* 0x00007610030b7816 */ /* 0x002fe2000000000b */
[----:B------:R-:W-:Y:S01]  /*161e0*/  @P0 STG.E.U16 desc[UR36][R6.64+0xa2], R14 ;  /* 0x0000a20e06000986 */ /* 0x000fe2000c101524 */
[----:B------:R-:W-:Y:S01]  /*161f0*/  ISETP.GT.AND P0, PT, R0, 0x58, P2 ;  /* 0x000000580000780c */ /* 0x000fe20001704270 */
[----:B------:R-:W-:Y:S01]  /*16200*/  FMUL R3, R228, R2 ;  /* 0x00000002e4037220 */ /* 0x000fe20000400000 */
[C---:B------:R-:W-:Y:S01]  /*16210*/  ISETP.GT.AND P1, PT, R0.reuse, 0x59, P2 ;  /* 0x000000590000780c */ /* 0x040fe20001724270 */
[----:B------:R0:W-:Y:S01]  /*16220*/  @P4 STG.E.U16 desc[UR36][R4.64+0xb0], R9 ;  /* 0x0000b00904004986 */ /* 0x0001e2000c101524 */
[----:B------:R-:W-:-:S02]  /*16230*/  ISETP.GT.AND P4, PT, R0, 0x60, P3 ;  /* 0x000000600000780c */ /* 0x000fc40001f84270 */
[----:B------:R-:W-:Y:S01]  /*16240*/  F2FP.BF16.F32.PACK_AB R8, RZ, R8 ;  /* 0x00000008ff08723e */ /* 0x000fe200000010ff */
[----:B------:R1:W-:Y:S03]  /*16250*/  @P5 STG.E.U16 desc[UR36][R4.64+0xb2], R10 ;  /* 0x0000b20a04005986 */ /* 0x0003e6000c101524 */
[----:B--2---:R-:W-:Y:S02]  /*16260*/  PRMT R12, R8, 0x7610, R12 ;  /* 0x00007610080c7816 */ /* 0x004fe4000000000c */
[----:B0-----:R-:W-:Y:S01]  /*16270*/  F2FP.BF16.F32.PACK_AB R9, RZ, R3 ;  /* 0x00000003ff09723e */ /* 0x001fe200000010ff */
[-C--:B------:R-:W-:Y:S01]  /*16280*/  FMUL R3, R227, R2.reuse ;  /* 0x00000002e3037220 */ /* 0x080fe20000400000 */
[-C--:B------:R-:W-:Y:S02]  /*16290*/  FMUL R8, R226, R2.reuse ;  /* 0x00000002e2087220 */ /* 0x080fe40000400000 */
[----:B-1----:R-:W-:Y:S01]  /*162a0*/  PRMT R10, R9, 0x7610, R10 ;  /* 0x00007610090a7816 */ /* 0x002fe2000000000a */
[----:B------:R0:W-:Y:S01]  /*162b0*/  @P0 STG.E.U16 desc[UR36][R6.64+0xb0], R11 ;  /* 0x0000b00b06000986 */ /* 0x0001e2000c101524 */
[----:B------:R-:W-:Y:S01]  /*162c0*/  F2FP.BF16.F32.PACK_AB R3, RZ, R3 ;  /* 0x00000003ff03723e */ /* 0x000fe200000010ff */
[----:B------:R-:W-:Y:S01]  /*162d0*/  FMUL R9, R225, R2 ;  /* 0x00000002e1097220 */ /* 0x000fe20000400000 */
[C---:B------:R-:W-:Y:S01]  /*162e0*/  ISETP.GT.AND P5, PT, R0.reuse, 0x61, P3 ;  /* 0x000000610000780c */ /* 0x040fe20001fa4270 */
[----:B------:R1:W-:Y:S01]  /*162f0*/  @P1 STG.E.U16 desc[UR36][R6.64+0xb2], R12 ;  /* 0x0000b20c06001986 */ /* 0x0003e2000c101524 */
[----:B------:R-:W-:-:S03]  /*16300*/  ISETP.GT.AND P1, PT, R0, 0x60, P2 ;  /* 0x000000600000780c */ /* 0x000fc60001724270 */
[----:B------:R-:W-:Y:S01]  /*16310*/  @P4 STG.E.U16 desc[UR36][R4.64+0xc0], R10 ;  /* 0x0000c00a04004986 */ /* 0x000fe2000c101524 */
[----:B------:R-:W-:Y:S02]  /*16320*/  ISETP.GT.AND P4, PT, R0, 0x61, P2 ;  /* 0x000000610000780c */ /* 0x000fe40001784270 */
[----:B------:R-:W-:Y:S02]  /*16330*/  F2FP.BF16.F32.PACK_AB R8, RZ, R8 ;  /* 0x00000008ff08723e */ /* 0x000fe400000010ff */
[----:B0-----:R-:W-:Y:S01]  /*16340*/  PRMT R11, R3, 0x7610, R11 ;  /* 0x00007610030b7816 */ /* 0x001fe2000000000b */
[-C--:B------:R-:W-:Y:S01]  /*16350*/  FMUL R3, R224, R2.reuse ;  /* 0x00000002e0037220 */ /* 0x080fe20000400000 */
[----:B------:R-:W-:Y:S02]  /*16360*/  F2FP.BF16.F32.PACK_AB R9, RZ, R9 ;  /* 0x00000009ff09723e */ /* 0x000fe400000010ff */
[----:B-1----:R-:W-:Y:S02]  /*16370*/  PRMT R12, R8, 0x7610, R12 ;  /* 0x00007610080c7816 */ /* 0x002fe4000000000c */
[----:B------:R-:W-:Y:S01]  /*16380*/  F2FP.BF16.F32.PACK_AB R8, RZ, R3 ;  /* 0x00000003ff08723e */ /* 0x000fe200000010ff */
[----:B------:R-:W-:Y:S01]  /*16390*/  FMUL R3, R223, R2 ;  /* 0x00000002df037220 */ /* 0x000fe20000400000 */
[----:B------:R-:W-:Y:S01]  /*163a0*/  PRMT R13, R9, 0x7610, R13 ;  /* 0x00007610090d7816 */ /* 0x000fe2000000000d */
[----:B------:R0:W-:Y:S01]  /*163b0*/  @P5 STG.E.U16 desc[UR36][R4.64+0xc2], R11 ;  /* 0x0000c20b04005986 */ /* 0x0001e2000c101524 */
[----:B------:R-:W-:-:S02]  /*163c0*/  ISETP.GT.AND P0, PT, R0, 0x68, P3 ;  /* 0x000000680000780c */ /* 0x000fc40001f04270 */
[----:B------:R-:W-:Y:S01]  /*163d0*/  F2FP.BF16.F32.PACK_AB R9, RZ, R3 ;  /* 0x00000003ff09723e */ /* 0x000fe200000010ff */
[----:B------:R1:W-:Y:S01]  /*163e0*/  @P1 STG.E.U16 desc[UR36][R6.64+0xc0], R12 ;  /* 0x0000c00c06001986 */ /* 0x0003e2000c101524 */
[----:B------:R-:W-:-:S03]  /*163f0*/  FMUL R3, R221, R2 ;  /* 0x00000002dd037220 */ /* 0x000fc60000400000 */
[----:B------:R-:W-:Y:S01]  /*16400*/  @P4 STG.E.U16 desc[UR36][R6.64+0xc2], R13 ;  /* 0x0000c20d06004986 */ /* 0x000fe2000c101524 */
[----:B------:R-:W-:Y:S02]  /*16410*/  ISETP.GT.AND P4, PT, R0, 0x69, P3 ;  /* 0x000000690000780c */ /* 0x000fe40001f84270 */
[----:B------:R-:W-:Y:S01]  /*16420*/  PRMT R14, R8, 0x7610, R14 ;  /* 0x00007610080e7816 */ /* 0x000fe2000000000e */
[-C--:B------:R-:W-:Y:S01]  /*16430*/  FMUL R8, R222, R2.reuse ;  /* 0x00000002de087220 */ /* 0x080fe20000400000 */
[----:B------:R-:W-:Y:S02]  /*16440*/  F2FP.BF16.F32.PACK_AB R3, RZ, R3 ;  /* 0x00000003ff03723e */ /* 0x000fe400000010ff */
[----:B------:R-:W-:Y:S01]  /*16450*/  ISETP.GT.AND P1, PT, R0, 0x68, P2 ;  /* 0x000000680000780c */ /* 0x000fe20001724270 */
[----:B------:R-:W-:Y:S01]  /*16460*/  @P0 STG.E.U16 desc[UR36][R4.64+0xd0], R14 ;  /* 0x0000d00e04000986 */ /* 0x000fe2000c101524 */
[----:B0-----:R-:W-:Y:S01]  /*16470*/  PRMT R11, R3, 0x7610, R11 ;  /* 0x00007610030b7816 */ /* 0x001fe2000000000b */
[----:B------:R-:W-:Y:S01]  /*16480*/  FMUL R3, R219, R2 ;  /* 0x00000002db037220 */ /* 0x000fe20000400000 */
[----:B------:R-:W-:Y:S01]  /*16490*/  F2FP.BF16.F32.PACK_AB R10, RZ, R8 ;  /* 0x00000008ff0a723e */ /* 0x000fe200000010ff */
[----:B------:R-:W-:Y:S01]  /*164a0*/  FMUL R8, R220, R2 ;  /* 0x00000002dc087220 */ /* 0x000fe20000400000 */
[C---:B------:R-:W-:Y:S01]  /*164b0*/  ISETP.GT.AND P0, PT, R0.reuse, 0x69, P2 ;  /* 0x000000690000780c */ /* 0x040fe20001704270 */
[----:B------:R0:W-:Y:S01]  /*164c0*/  @P4 STG.E.U16 desc[UR36][R4.64+0xd2], R9 ;  /* 0x0000d20904004986 */ /* 0x0001e2000c101524 */
[----:B------:R-:W-:-:S02]  /*164d0*/  ISETP.GT.AND P5, PT, R0, 0x70, P3 ;  /* 0x000000700000780c */ /* 0x000fc40001fa4270 */
[----:B------:R-:W-:-:S04]  /*164e0*/  F2FP.BF16.F32.PACK_AB R8, RZ, R8 ;  /* 0x00000008ff08723e */ /* 0x000fc800000010ff */
[----:B-1----:R-:W-:Y:S02]  /*164f0*/  PRMT R12, R8, 0x7610, R12 ;  /* 0x00007610080c7816 */ /* 0x002fe4000000000c */
[----:B0-----:R-:W-:Y:S01]  /*16500*/  F2FP.BF16.F32.PACK_AB R9, RZ, R3 ;  /* 0x00000003ff09723e */ /* 0x001fe200000010ff */
[-C--:B------:R-:W-:Y:S01]  /*16510*/  FMUL R3, R218, R2.reuse ;  /* 0x00000002da037220 */ /* 0x080fe20000400000 */
[----:B------:R-:W-:Y:S01]  /*16520*/  FMUL R8, R217, R2 ;  /* 0x00000002d9087220 */ /* 0x000fe20000400000 */
[----:B------:R0:W-:Y:S03]  /*16530*/  @P1 STG.E.U16 desc[UR36][R6.64+0xd0], R10 ;  /* 0x0000d00a06001986 */ /* 0x0001e6000c101524 */
[----:B------:R-:W-:Y:S01]  /*16540*/  F2FP.BF16.F32.PACK_AB R3, RZ, R3 ;  /* 0x00000003ff03723e */ /* 0x000fe200000010ff */
[----:B------:R1:W-:Y:S01]  /*16550*/  @P0 STG.E.U16 desc[UR36][R6.64+0xd2], R11 ;  /* 0x0000d20b06000986 */ /* 0x0003e2000c101524 */
[----:B------:R-:W-:-:S02]  /*16560*/  ISETP.GT.AND P1, PT, R0, 0x70, P2 ;  /* 0x000000700000780c */ /* 0x000fc40001724270 */
[----:B------:R-:W-:Y:S01]  /*16570*/  F2FP.BF16.F32.PACK_AB R8, RZ, R8 ;  /* 0x00000008ff08723e */ /* 0x000fe200000010ff */
[----:B------:R2:W-:Y:S01]  /*16580*/  @P5 STG.E.U16 desc[UR36][R4.64+0xe0], R12 ;  /* 0x0000e00c04005986 */ /* 0x0005e2000c101524 */
[----:B0-----:R-:W-:Y:S01]  /*16590*/  PRMT R10, R9, 0x7610, R10 ;  /* 0x00007610090a7816 */ /* 0x001fe2000000000a */
[-C--:B------:R-:W-:Y:S01]  /*165a0*/  FMUL R9, R216, R2.reuse ;  /* 0x00000002d8097220 */ /* 0x080fe20000400000 */
[----:B-1----:R-:W-:Y:S01]  /*165b0*/  PRMT R11, R3, 0x7610, R11 ;  /* 0x00007610030b7816 */ /* 0x002fe2000000000b */
[----:B------:R-:W-:-:S03]  /*165c0*/  FMUL R3, R215, R2 ;  /* 0x00000002d7037220 */ /* 0x000fc60000400000 */
[----:B------:R-:W-:Y:S02]  /*165d0*/  F2FP.BF16.F32.PACK_AB R9, RZ, R9 ;  /* 0x00000009ff09723e */ /* 0x000fe400000010ff */
[----:B--2---:R-:W-:Y:S02]  /*165e0*/  PRMT R12, R8, 0x7610, R12 ;  /* 0x00007610080c7816 */ /* 0x004fe4000000000c */
[----:B------:R-:W-:Y:S01]  /*165f0*/  F2FP.BF16.F32.PACK_AB R8, RZ, R3 ;  /* 0x00000003ff08723e */ /* 0x000fe200000010ff */
[----:B------:R-:W-:Y:S01]  /*16600*/  FMUL R3, R214, R2 ;  /* 0x00000002d6037220 */ /* 0x000fe20000400000 */
[C---:B------:R-:W-:Y:S02]  /*16610*/  ISETP.GT.AND P4, PT, R0.reuse, 0x71, P2 ;  /* 0x000000710000780c */ /* 0x040fe40001784270 */
[----:B------:R-:W-:Y:S01]  /*16620*/  ISETP.GT.AND P5, PT, R0, 0x78, P3 ;  /* 0x000000780000780c */ /* 0x000fe20001fa4270 */
[----:B------:R0:W-:Y:S01]  /*16630*/  @P6 STG.E.U16 desc[UR36][R4.64+0xe2], R10 ;  /* 0x0000e20a04006986 */ /* 0x0001e2000c101524 */
[----:B------:R-:W-:-:S02]  /*16640*/  PRMT R13, R9, 0x7610, R13 ;  /* 0x00007610090d7816 */ /* 0x000fc4000000000d */
[----:B------:R-:W-:Y:S01]  /*16650*/  F2FP.BF16.F32.PACK_AB R9, RZ, R3 ;  /* 0x00000003ff09723e */ /* 0x000fe200000010ff */
[----:B------:R1:W-:Y:S01]  /*16660*/  @P1 STG.E.U16 desc[UR36][R6.64+0xe0], R11 ;  /* 0x0000e00b06001986 */ /* 0x0003e2000c101524 */
[----:B------:R-:W-:Y:S01]  /*16670*/  ISETP.GT.AND P0, PT, R0, 0x79, P3 ;  /* 0x000000790000780c */ /* 0x000fe20001f04270 */
[-C--:B------:R-:W-:Y:S01]  /*16680*/  FMUL R3, R212, R2.reuse ;  /* 0x00000002d4037220 */ /* 0x080fe20000400000 */
[----:B------:R-:W-:Y:S02]  /*16690*/  ISETP.GT.AND P1, PT, R0, 0x78, P2 ;  /* 0x000000780000780c */ /* 0x000fe40001724270 */
[----:B------:R-:W-:Y:S01]  /*166a0*/  PRMT R14, R8, 0x7610, R14 ;  /* 0x00007610080e7816 */ /* 0x000fe2000000000e */
[----:B------:R-:W-:Y:S01]  /*166b0*/  FMUL R8, R213, R2 ;  /* 0x00000002d5087220 */ /* 0x000fe20000400000 */
[----:B------:R-:W-:Y:S01]  /*166c0*/  F2FP.BF16.F32.PACK_AB R3, RZ, R3 ;  /* 0x00000003ff03723e */ /* 0x000fe200000010ff */
[----:B------:R2:W-:Y:S01]  /*166d0*/  @P4 STG.E.U16 desc[UR36][R6.64+0xe2], R12 ;  /* 0x0000e20c06004986 */ /* 0x0005e2000c101524 */
[----:B------:R-:W-:-:S02]  /*166e0*/  ISETP.GT.AND P4, PT, R0, 0x79, P2 ;  /* 0x000000790000780c */ /* 0x000fc40001784270 */
[----:B0-----:R-:W-:Y:S01]  /*166f0*/  F2FP.BF16.F32.PACK_AB R10, RZ, R8 ;  /* 0x00000008ff0a723e */ /* 0x001fe200000010ff */
[----:B------:R-:W-:Y:S01]  /*16700*/  @P5 STG.E.U16 desc[UR36][R4.64+0xf0], R13 ;  /* 0x0000f00d04005986 */ /* 0x000fe2000c101524 */
[----:B-1----:R-:W-:Y:S01]  /*16710*/  PRMT R11, R3, 0x7610, R11 ;  /* 0x00007610030b7816 */ /* 0x002fe2000000000b */
[-C--:B------:R-:W-:Y:S01]  /*16720*/  FMUL R3, R210, R2.reuse ;  /* 0x00000002d2037220 */ /* 0x080fe20000400000 */
[----:B------:R-:W-:Y:S01]  /*16730*/  FMUL R8, R211, R2 ;  /* 0x00000002d3087220 */ /* 0x000fe20000400000 */
[C---:B------:R-:W-:Y:S01]  /*16740*/  ISETP.GT.AND P5, PT, R0.reuse, 0x80, P3 ;  /* 0x000000800000780c */ /* 0x040fe20001fa4270 */
[----:B------:R-:W-:Y:S01]  /*16750*/  @P0 STG.E.U16 desc[UR36][R4.64+0xf2], R14 ;  /* 0x0000f20e04000986 */ /* 0x000fe2000c101524 */
[----:B------:R-:W-:-:S03]  /*16760*/  ISETP.GT.AND P6, PT, R0, 0x81, P3 ;  /* 0x000000810000780c */ /* 0x000fc60001fc4270 */
[----:B------:R0:W-:Y:S01]  /*16770*/  @P1 STG.E.U16 desc[UR36][R6.64+0xf0], R9 ;  /* 0x0000f00906001986 */ /* 0x0001e2000c101524 */
[----:B------:R-:W-:-:S04]  /*16780*/  F2FP.BF16.F32.PACK_AB R8, RZ, R8 ;  /* 0x00000008ff08723e */ /* 0x000fc800000010ff */
[----:B--2---:R-:W-:Y:S01]  /*16790*/  PRMT R12, R8, 0x7610, R12 ;  /* 0x00007610080c7816 */ /* 0x004fe2000000000c */
[-C--:B------:R-:W-:Y:S01]  /*167a0*/  FMUL R8, R208, R2.reuse ;  /* 0x00000002d0087220 */ /* 0x080fe20000400000 */
[----:B0-----:R-:W-:Y:S01]  /*167b0*/  F2FP.BF16.F32.PACK_AB R9, RZ, R3 ;  /* 0x00000003ff09723e */ /* 0x001fe200000010ff */
[----:B------:R-:W-:Y:S01]  /*167c0*/  FMUL R3, R209, R2 ;  /* 0x00000002d1037220 */ /* 0x000fe20000400000 */
[----:B------:R0:W-:Y:S01]  /*167d0*/  @P4 STG.E.U16 desc[UR36][R6.64+0xf2], R10 ;  /* 0x0000f20a06004986 */ /* 0x0001e2000c101524 */
[----:B------:R-:W-:-:S03]  /*167e0*/  ISETP.GT.AND P0, PT, R0, 0x80, P2 ;  /* 0x000000800000780c */ /* 0x000fc60001704270 */
[----:B------:R-:W-:Y:S01]  /*167f0*/  F2FP.BF16.F32.PACK_AB R3, RZ, R3 ;  /* 0x00000003ff03723e */ /* 0x000fe200000010ff */
[----:B------:R1:W-:Y:S01]  /*16800*/  @P5 STG.E.U16 desc[UR36][R4.64+0x100], R11 ;  /* 0x0001000b04005986 */ /* 0x0003e2000c101524 */
[----:B------:R-:W-:Y:S02]  /*16810*/  ISETP.GT.AND P1, PT, R0, 0x81, P2 ;  /* 0x000000810000780c */ /* 0x000fe40001724270 */
[----:B------:R-:W-:Y:S01]  /*16820*/  F2FP.BF16.F32.PACK_AB R8, RZ, R8 ;  /* 0x00000008ff08723e */ /* 0x000fe200000010ff */
[----:B------:R2:W-:Y:S01]  /*16830*/  @P6 STG.E.U16 desc[UR36][R4.64+0x102], R12 ;  /* 0x0001020c04006986 */ /* 0x0005e2000c101524 */
[----:B0-----:R-:W-:Y:S01]  /*16840*/  PRMT R10, R9, 0x7610, R10 ;  /* 0x00007610090a7816 */ /* 0x001fe2000000000a */
[-C--:B------:R-:W-:Y:S01]  /*16850*/  FMUL R9, R207, R2.reuse ;  /* 0x00000002cf097220 */ /* 0x080fe20000400000 */
[----:B-1----:R-:W-:Y:S01]  /*16860*/  PRMT R11, R3, 0x7610, R11 ;  /* 0x00007610030b7816 */ /* 0x002fe2000000000b */
[----:B------:R-:W-:Y:S01]  /*16870*/  FMUL R3, R206, R2 ;  /* 0x00000002ce037220 */ /* 0x000fe20000400000 */
[----:B------:R-:W-:-:S02]  /*16880*/  ISETP.GT.AND P4, PT, R0, 0x88, P3 ;  /* 0x000000880000780c */ /* 0x000fc40001f84270 */
[----:B--2---:R-:W-:Y:S02]  /*16890*/  PRMT R12, R8, 0x7610, R12 ;  /* 0x00007610080c7816 */ /* 0x004fe4000000000c */
[----:B------:R-:W-:Y:S01]  /*168a0*/  F2FP.BF16.F32.PACK_AB R8, RZ, R3 ;  /* 0x00000003ff08723e */ /* 0x000fe200000010ff */
[-C--:B------:R-:W-:Y:S01]  /*168b0*/  FMUL R3, R205, R2.reuse ;  /* 0x00000002cd037220 */ /* 0x080fe20000400000 */
[----:B------:R-:W-:Y:S02]  /*168c0*/  F2FP.BF16.F32.PACK_AB R9, RZ, R9 ;  /* 0x00000009ff09723e */ /* 0x000fe400000010ff */
[C---:B------:R-:W-:Y:S01]  /*168d0*/  ISETP.GT.AND P5, PT, R0.reuse, 0x89, P3 ;  /* 0x000000890000780c */ /* 0x040fe20001fa4270 */
[----:B------:R0:W-:Y:S01]  /*168e0*/  @P0 STG.E.U16 desc[UR36][R6.64+0x100], R10 ;  /* 0x0001000a06000986 */ /* 0x0001e2000c101524 */
[----:B------:R-:W-:Y:S02]  /*168f0*/  PRMT R13, R9, 0x7610, R13 ;  /* 0x00007610090d7816 */ /* 0x000fe4000000000d */
[----:B------:R-:W-:Y:S01]  /*16900*/  F2FP.BF16.F32.PACK_AB R9, RZ, R3 ;  /* 0x00000003ff09723e */ /* 0x000fe200000010ff */
[----:B------:R1:W-:Y:S01]  /*16910*/  @P1 STG.E.U16 desc[UR36][R6.64+0x102], R11 ;  /* 0x0001020b06001986 */ /* 0x0003e2000c101524 */
[C---:B------:R-:W-:Y:S01]  /*16920*/  ISETP.GT.AND P0, PT, R0.reuse, 0x88, P2 ;  /* 0x000000880000780c */ /* 0x040fe20001704270 */
[----:B------:R-:W-:Y:S01]  /*16930*/  FMUL R3, R203, R2 ;  /* 0x00000002cb037220 */ /* 0x000fe20000400000 */
[----:B------:R-:W-:-:S02]  /*16940*/  ISETP.GT.AND P1, PT, R0, 0x89, P2 ;  /* 0x000000890000780c */ /* 0x000fc40001724270 */
[----:B------:R-:W-:Y:S01]  /*16950*/  PRMT R14, R8, 0x7610, R14 ;  /* 0x00007610080e7816 */ /* 0x000fe2000000000e */
[----:B------:R-:W-:Y:S01]  /*16960*/  FMUL R8, R204, R2 ;  /* 0x00000002cc087220 */ /* 0x000fe20000400000 */
[----:B------:R-:W-:Y:S01]  /*16970*/  F2FP.BF16.F32.PACK_AB R3, RZ, R3 ;  /* 0x00000003ff03723e */ /* 0x000fe200000010ff */
[----:B------:R2:W-:Y:S01]  /*16980*/  @P4 STG.E.U16 desc[UR36][R4.64+0x110], R12 ;  /* 0x0001100c04004986 */ /* 0x0005e2000c101524 */
[----:B------:R-:W-:Y:S02]  /*16990*/  ISETP.GT.AND P4, PT, R0, 0x90, P3 ;  /* 0x000000900000780c */ /* 0x000fe40001f84270 */
        /* <DEDUP_REMOVED lines=9> */
[----:B------:R-:W-:Y:S02]  /*16a30*/  F2FP.BF16.F32.PACK_AB R8, RZ, R8 ;  /* 0x00000008ff08723e */ /* 0x000fe400000010ff */
[----:B------:R-:W-:Y:S01]  /*16a40*/  ISETP.GT.AND P1, PT, R0, 0x91, P2 ;  /* 0x000000910000780c */ /* 0x000fe20001724270 */
[----:B------:R1:W-:Y:S01]  /*16a50*/  @P4 STG.E.U16 desc[UR36][R4.64+0x120], R10 ;  /* 0x0001200a04004986 */ /* 0x0003e2000c101524 */
[----:B--2---:R-:W-:Y:S01]  /*16a60*/  PRMT R12, R8, 0x7610, R12 ;  /* 0x00007610080c7816 */ /* 0x004fe2000000000c */
[-C--:B------:R-:W-:Y:S01]  /*16a70*/  FMUL R8, R199, R2.reuse ;  /* 0x00000002c7087220 */ /* 0x080fe20000400000 */
[----:B0-----:R-:W-:Y:S01]  /*16a80*/  F2FP.BF16.F32.PACK_AB R9, RZ, R3 ;  /* 0x00000003ff09723e */ /* 0x001fe200000010ff */
[----:B------:R-:W-:Y:S01]  /*16a90*/  FMUL R3, R200, R2 ;  /* 0x00000002c8037220 */ /* 0x000fe20000400000 */
[----:B------:R-:W-:Y:S01]  /*16aa0*/  ISETP.GT.AND P4, PT, R0, 0x98, P3 ;  /* 0x000000980000780c */ /* 0x000fe20001f84270 */
[----:B------:R0:W-:Y:S03]  /*16ab0*/  @P5 STG.E.U16 desc[UR36][R4.64+0x122], R11 ;  /* 0x0001220b04005986 */ /* 0x0001e6000c101524 */
[----:B------:R-:W-:-:S02]  /*16ac0*/  F2FP.BF16.F32.PACK_AB R3, RZ, R3 ;  /* 0x00000003ff03723e */ /* 0x000fc400000010ff */
[----:B-1----:R-:W-:Y:S01]  /*16ad0*/  PRMT R10, R9, 0x7610, R10 ;  /* 0x00007610090a7816 */ /* 0x002fe2000000000a */
[----:B------:R-:W-:Y:S01]  /*16ae0*/  FMUL R9, R198, R2 ;  /* 0x00000002c6097220 */ /* 0x000fe20000400000 */
[----:B------:R-:W-:Y:S01]  /*16af0*/  F2FP.BF16.F32.PACK_AB R8, RZ, R8 ;  /* 0x00000008ff08723e */ /* 0x000fe200000010ff */
[----:B------:R1:W-:Y:S01]  /*16b00*/  @P0 STG.E.U16 desc[UR36][R6.64+0x120], R12 ;  /* 0x0001200c06000986 */ /* 0x0003e2000c101524 */
[----:B0-----:R-:W-:Y:S01]  /*16b10*/  PRMT R11, R3, 0x7610, R11 ;  /* 0x00007610030b7816 */ /* 0x001fe2000000000b */
[----:B------:R-:W-:Y:S01]  /*16b20*/  FMUL R3, R197, R2 ;  /* 0x00000002c5037220 */ /* 0x000fe20000400000 */
[C---:B------:R-:W-:Y:S01]  /*16b30*/  ISETP.GT.AND P5, PT, R0.reuse, 0x99, P3 ;  /* 0x000000990000780c */ /* 0x040fe20001fa4270 */
[----:B------:R0:W-:Y:S01]  /*16b40*/  @P1 STG.E.U16 desc[UR36][R6.64+0x122], R10 ;  /* 0x0001220a06001986 */ /* 0x0001e2000c101524 */
[----:B------:R-:W-:Y:S02]  /*16b50*/  ISETP.GT.AND P1, PT, R0, 0x98, P2 ;  /* 0x000000980000780c */ /* 0x000fe40001724270 */
[----:B------:R-:W-:-:S02]  /*16b60*/  F2FP.BF16.F32.PACK_AB R9, RZ, R9 ;  /* 0x00000009ff09723e */ /* 0x000fc400000010ff */
[----:B-1----:R-:W-:Y:S02]  /*16b70*/  PRMT R12, R8, 0x7610, R12 ;  /* 0x00007610080c7816 */ /* 0x002fe4000000000c */
[----:B------:R-:W-:Y:S01]  /*16b80*/  F2FP.BF16.F32.PACK_AB R8, RZ, R3 ;  /* 0x00000003ff08723e */ /* 0x000fe200000010ff */
[-C--:B------:R-:W-:Y:S01]  /*16b90*/  FMUL R3, R196, R2.reuse ;  /* 0x00000002c4037220 */ /* 0x080fe20000400000 */
[C---:B------:R-:W-:Y:S01]  /*16ba0*/  ISETP.GT.AND P0, PT, R0.reuse, 0x99, P2 ;  /* 0x000000990000780c */ /* 0x040fe20001704270 */
[----:B------:R1:W-:Y:S01]  /*16bb0*/  @P4 STG.E.U16 desc[UR36][R4.64+0x130], R11 ;  /* 0x0001300b04004986 */ /* 0x0003e2000c101524 */
[----:B------:R-:W-:Y:S02]  /*16bc0*/  ISETP.GT.AND P4, PT, R0, 0xa0, P3 ;  /* 0x000000a00000780c */ /* 0x000fe40001f84270 */
[----:B------:R-:W-:Y:S02]  /*16bd0*/  PRMT R13, R9, 0x7610, R13 ;  /* 0x00007610090d7816 */ /* 0x000fe4000000000d */
        /* <DEDUP_REMOVED lines=68> */
[----:B------:R-:W-:Y:S02]  /*17020*/  ISETP.GT.AND P1, PT, R0, 0xb8, P2 ;  /* 0x000000b80000780c */ /* 0x000fe40001724270 */
[----:B------:R-:W-:Y:S02]  /*17030*/  F2FP.BF16.F32.PACK_AB R8, RZ, R8 ;  /* 0x00000008ff08723e */ /* 0x000fe400000010ff */
[----:B0-----:R-:W-:Y:S01]  /*17040*/  PRMT R10, R9, 0x7610, R10 ;  /* 0x00007610090a7816 */ /* 0x001fe2000000000a */
[-C--:B------:R-:W-:Y:S01]  /*17050*/  FMUL R9, R180, R2.reuse ;  /* 0x00000002b4097220 */ /* 0x080fe20000400000 */
[----:B-1----:R-:W-:Y:S01]  /*17060*/  PRMT R11, R3, 0x7610, R11 ;  /* 0x00007610030b7816 */ /* 0x002fe2000000000b */
[----:B------:R-:W-:Y:S01]  /*17070*/  FMUL R3, R179, R2 ;  /* 0x00000002b3037220 */ /* 0x000fe20000400000 */
[----:B------:R0:W-:Y:S02]  /*17080*/  @P5 STG.E.U16 desc[UR36][R4.64+0x170], R12 ;  /* 0x0001700c04005986 */ /* 0x0001e4000c101524 */
[----:B------:R-:W-:-:S02]  /*17090*/  F2FP.BF16.F32.PACK_AB R9, RZ, R9 ;  /* 0x00000009ff09723e */ /* 0x000fc400000010ff */
[C---:B------:R-:W-:Y:S02]  /*170a0*/  ISETP.GT.AND P4, PT, R0.reuse, 0xb9, P2 ;  /* 0x000000b90000780c */ /* 0x040fe40001784270 */
[----:B------:R-:W-:Y:S02]  /*170b0*/  ISETP.GT.AND P5, PT, R0, 0xc0, P3 ;  /* 0x000000c00000780c */ /* 0x000fe40001fa4270 */
[----:B0-----:R-:W-:Y:S02]  /*170c0*/  PRMT R12, R8, 0x7610, R12 ;  /* 0x00007610080c7816 */ /* 0x001fe4000000000c */
[----:B------:R-:W-:Y:S01]  /*170d0*/  F2FP.BF16.F32.PACK_AB R8, RZ, R3 ;  /* 0x00000003ff08723e */ /* 0x000fe200000010ff */
[----:B------:R-:W-:Y:S01]  /*170e0*/  FMUL R3, R178, R2 ;  /* 0x00000002b2037220 */ /* 0x000fe20000400000 */
[----:B------:R-:W-:Y:S01]  /*170f0*/  PRMT R13, R9, 0x7610, R13 ;  /* 0x00007610090d7816 */ /* 0x000fe2000000000d */
[----:B------:R0:W-:Y:S01]  /*17100*/  @P6 STG.E.U16 desc[UR36][R4.64+0x172], R10 ;  /* 0x0001720a04006986 */ /* 0x0001e2000c101524 */
[----:B------:R-:W-:-:S02]  /*17110*/  ISETP.GT.AND P0, PT, R0, 0xc1, P3 ;  /* 0x000000c10000780c */ /* 0x000fc40001f04270 */
[----:B------:R-:W-:Y:S01]  /*17120*/  F2FP.BF16.F32.PACK_AB R9, RZ, R3 ;  /* 0x00000003ff09723e */ /* 0x000fe200000010ff */
[----:B------:R1:W-:Y:S01]  /*17130*/  @P1 STG.E.U16 desc[UR36][R6.64+0x170], R11 ;  /* 0x0001700b06001986 */ /* 0x0003e2000c101524 */
[-C--:B------:R-:W-:Y:S01]  /*17140*/  FMUL R3, R176, R2.reuse ;  /* 0x00000002b0037220 */ /* 0x080fe20000400000 */
[----:B------:R-:W-:Y:S02]  /*17150*/  ISETP.GT.AND P1, PT, R0, 0xc0, P2 ;  /* 0x000000c00000780c */ /* 0x000fe40001724270 */
        /* <DEDUP_REMOVED lines=40> */
[C---:B------:R-:W-:Y:S01]  /*173e0*/  ISETP.GT.AND P0, PT, R0.reuse, 0xd0, P2 ;  /* 0x000000d00000780c */ /* 0x040fe20001704270 */
        /* <DEDUP_REMOVED lines=11> */
[----:B------:R-:W-:Y:S01]  /*174a0*/  ISETP.GT.AND P5, PT, R0, 0xd9, P3 ;  /* 0x000000d90000780c */ /* 0x000fe20001fa4270 */
[----:B------:R-:W-:Y:S01]  /*174b0*/  FMUL R8, R166, R2 ;  /* 0x00000002a6087220 */ /* 0x000fe20000400000 */
[----:B------:R-:W-:Y:S01]  /*174c0*/  @P0 STG.E.U16 desc[UR36][R6.64+0x1a0], R14 ;  /* 0x0001a00e06000986 */ /* 0x000fe2000c101524 */
[----:B------:R-:W-:-:S03]  /*174d0*/  ISETP.GT.AND P0, PT, R0, 0xd8, P2 ;  /* 0x000000d80000780c */ /* 0x000fc60001704270 */
[----:B------:R0:W-:Y:S01]  /*174e0*/  @P1 STG.E.U16 desc[UR36][R6.64+0x1a2], R9 ;  /* 0x0001a20906001986 */ /* 0x0001e2000c101524 */
[----:B------:R-:W-:Y:S02]  /*174f0*/  F2FP.BF16.F32.PACK_AB R8, RZ, R8 ;  /* 0x00000008ff08723e */ /* 0x000fe400000010ff */
[----:B------:R-:W-:Y:S02]  /*17500*/  ISETP.GT.AND P1, PT, R0, 0xd9, P2 ;  /* 0x000000d90000780c */ /* 0x000fe40001724270 */
        /* <DEDUP_REMOVED lines=16> */
[----:B------:R1:W-:Y:S01]  /*17610*/  @P1 STG.E.U16 desc[UR36][R6.64+0x1b2], R10 ;  /* 0x0001b20a06001986 */ /* 0x0003e2000c101524 */
[----:B------:R-:W-:Y:S02]  /*17620*/  ISETP.GT.AND P1, PT, R0, 0xe0, P2 ;  /* 0x000000e00000780c */ /* 0x000fe40001724270 */
[----:B0-----:R-:W-:Y:S02]  /*17630*/  PRMT R12, R8, 0x7610, R12 ;  /* 0x00007610080c7816 */ /* 0x001fe4000000000c */
[----:B------:R-:W-:Y:S01]  /*17640*/  F2FP.BF16.F32.PACK_AB R8, RZ, R3 ;  /* 0x00000003ff08723e */ /* 0x000fe200000010ff */
[-C--:B------:R-:W-:Y:S01]  /*17650*/  FMUL R3, R160, R2.reuse ;  /* 0x00000002a0037220 */ /* 0x080fe20000400000 */
[----:B------:R-:W-:Y:S01]  /*17660*/  ISETP.GT.AND P0, PT, R0, 0xe1, P2 ;  /* 0x000000e10000780c */ /* 0x000fe20001704270 */
[----:B------:R0:W-:Y:S01]  /*17670*/  @P4 STG.E.U16 desc[UR36][R4.64+0x1c0], R11 ;  /* 0x0001c00b04004986 */ /* 0x0001e2000c101524 */
[----:B-1----:R-:W-:Y:S02]  /*17680*/  PRMT R10, R9, 0x7610, R10 ;  /* 0x00007610090a7816 */ /* 0x002fe4000000000a */
[----:B------:R-:W-:Y:S01]  /*17690*/  PRMT R13, R8, 0x7610, R13 ;  /* 0x00007610080d7816 */ /* 0x000fe2000000000d */
[----:B------:R-:W-:Y:S01]  /*176a0*/  @P5 STG.E.U16 desc[UR36][R4.64+0x1c2], R12 ;  /* 0x0001c20c04005986 */ /* 0x000fe2000c101524 */
[----:B------:R-:W-:Y:S01]  /*176b0*/  FMUL R8, R159, R2 ;  /* 0x000000029f087220 */ /* 0x000fe20000400000 */
[----:B------:R-:W-:-:S02]  /*176c0*/  ISETP.GT.AND P4, PT, R0, 0xe8, P3 ;  /* 0x000000e80000780c */ /* 0x000fc40001f84270 */
[----:B------:R-:W-:Y:S01]  /*176d0*/  F2FP.BF16.F32.PACK_AB R9, RZ, R3 ;  /* 0x00000003ff09723e */ /* 0x000fe200000010ff */
[----:B------:R-:W-:Y:S01]  /*176e0*/  FMUL R3, R158, R2 ;  /* 0x000000029e037220 */ /* 0x000fe20000400000 */
[C---:B------:R-:W-:Y:S02]  /*176f0*/  ISETP.GT.AND P5, PT, R0.reuse, 0xe9, P3 ;  /* 0x000000e90000780c */ /* 0x040fe40001fa4270 */
[----:B------:R-:W-:Y:S02]  /*17700*/  ISETP.GT.AND P6, PT, R0, 0xe8, P2 ;  /* 0x000000e80000780c */ /* 0x000fe400017c4270 */
[----:B------:R-:W-:Y:S01]  /*17710*/  F2FP.BF16.F32.PACK_AB R8, RZ, R8 ;  /* 0x00000008ff08723e */ /* 0x000fe200000010ff */
[----:B------:R1:W-:Y:S01]  /*17720*/  @P1 STG.E.U16 desc[UR36][R6.64+0x1c0], R10 ;  /* 0x0001c00a06001986 */ /* 0x0003e2000c101524 */
[----:B------:R-:W-:Y:S02]  /*17730*/  F2FP.BF16.F32.PACK_AB R3, RZ, R3 ;  /* 0x00000003ff03723e */ /* 0x000fe400000010ff */
[----:B0-----:R-:W-:-:S02]  /*17740*/  PRMT R11, R8, 0x7610, R11 ;  /* 0x00007610080b7816 */ /* 0x001fc4000000000b */
[----:B------:R-:W-:Y:S01]  /*17750*/  PRMT R18, R3, 0x7610, R18 ;  /* 0x0000761003127816 */ /* 0x000fe20000000012 */
[----:B------:R0:W-:Y:S01]  /*17760*/  @P0 STG.E.U16 desc[UR36][R6.64+0x1c2], R13 ;  /* 0x0001c20d06000986 */ /* 0x0001e2000c101524 */
[----:B-1----:R-:W-:Y:S01]  /*17770*/  PRMT R10, R9, 0x7610, R10 ;  /* 0x00007610090a7816 */ /* 0x002fe2000000000a */
[----:B------:R-:W-:-:S04]  /*17780*/  FMUL R3, R157, R2 ;  /* 0x000000029d037220 */ /* 0x000fc80000400000 */
[----:B------:R-:W-:Y:S01]  /*17790*/  @P4 STG.E.U16 desc[UR36][R4.64+0x1d0], R10 ;  /* 0x0001d00a04004986 */ /* 0x000fe2000c101524 */
[----:B------:R-:W-:-:S03]  /*177a0*/  ISETP.GT.AND P4, PT, R0, 0xe9, P2 ;  /* 0x000000e90000780c */ /* 0x000fc60001784270 */
[----:B------:R1:W-:Y:S01]  /*177b0*/  @P5 STG.E.U16 desc[UR36][R4.64+0x1d2], R11 ;  /* 0x0001d20b04005986 */ /* 0x0003e2000c101524 */
[----:B------:R-:W-:-:S03]  /*177c0*/  ISETP.GT.AND P5, PT, R0, 0xf0, P3 ;  /* 0x000000f00000780c */ /* 0x000fc60001fa4270 */
[----:B------:R-:W-:Y:S01]  /*177d0*/  @P6 STG.E.U16 desc[UR36][R6.64+0x1d0], R18 ;  /* 0x0001d01206006986 */ /* 0x000fe2000c101524 */
[----:B------:R-:W-:Y:S01]  /*177e0*/  ISETP.GT.AND P6, PT, R0, 0xf1, P3 ;  /* 0x000000f10000780c */ /* 0x000fe20001fc4270 */
[-C--:B------:R-:W-:Y:S01]  /*177f0*/  FMUL R8, R156, R2.reuse ;  /* 0x000000029c087220 */ /* 0x080fe20000400000 */
[----:B------:R-:W-:Y:S01]  /*17800*/  FMUL R9, R155, R2 ;  /* 0x000000029b097220 */ /* 0x000fe20000400000 */
[----:B0-----:R-:W-:-:S03]  /*17810*/  F2FP.BF16.F32.PACK_AB R13, RZ, R3 ;  /* 0x00000003ff0d723e */ /* 0x001fc600000010ff */
[----:B------:R-:W-:Y:S02]  /*17820*/  F2FP.BF16.F32.PACK_AB R14, RZ, R8 ;  /* 0x00000008ff0e723e */ /* 0x000fe400000010ff */
[----:B------:R-:W-:Y:S01]  /*17830*/  F2FP.BF16.F32.PACK_AB R15, RZ, R9 ;  /* 0x00000009ff0f723e */ /* 0x000fe200000010ff */
[----:B------:R-:W-:Y:S01]  /*17840*/  @P4 STG.E.U16 desc[UR36][R6.64+0x1d2], R13 ;  /* 0x0001d20d06004986 */ /* 0x000fe2000c101524 */
[----:B------:R-:W-:-:S03]  /*17850*/  ISETP.GT.AND P4, PT, R0, 0xf1, P2 ;  /* 0x000000f10000780c */ /* 0x000fc60001784270 */
[----:B------:R-:W-:Y:S04]  /*17860*/  @P5 STG.E.U16 desc[UR36][R4.64+0x1e0], R14 ;  /* 0x0001e00e04005986 */ /* 0x000fe8000c101524 */
[----:B------:R-:W-:Y:S01]  /*17870*/  @P6 STG.E.U16 desc[UR36][R4.64+0x1e2], R15 ;  /* 0x0001e20f04006986 */ /* 0x000fe2000c101524 */
[----:B------:R-:W-:Y:S01]  /*17880*/  ISETP.GT.AND P6, PT, R0, 0xf0, P2 ;  /* 0x000000f00000780c */ /* 0x000fe200017c4270 */
[-C--:B-1----:R-:W-:Y:S01]  /*17890*/  FMUL R11, R154, R2.reuse ;  /* 0x000000029a0b7220 */ /* 0x082fe20000400000 */
[----:B------:R-:W-:-:S04]  /*178a0*/  FMUL R12, R23, R2 ;  /* 0x00000002170c7220 */ /* 0x000fc80000400000 */
[----:B------:R-:W-:Y:S02]  /*178b0*/  F2FP.BF16.F32.PACK_AB R11, RZ, R11 ;  /* 0x0000000bff0b723e */ /* 0x000fe400000010ff */
[----:B------:R-:W-:Y:S02]  /*178c0*/  F2FP.BF16.F32.PACK_AB R12, RZ, R12 ;  /* 0x0000000cff0c723e */ /* 0x000fe400000010ff */
[C---:B------:R-:W-:Y:S02]  /*178d0*/  ISETP.GT.AND P5, PT, R0.reuse, 0xf8, P3 ;  /* 0x000000f80000780c */ /* 0x040fe40001fa4270 */
[----:B------:R-:W-:Y:S01]  /*178e0*/  ISETP.GT.AND P3, PT, R0, 0xf9, P3 ;  /* 0x000000f90000780c */ /* 0x000fe20001f64270 */
[----:B------:R-:W-:Y:S01]  /*178f0*/  @P6 STG.E.U16 desc[UR36][R6.64+0x1e0], R11 ;  /* 0x0001e00b06006986 */ /* 0x000fe2000c101524 */
[----:B------:R-:W-:-:S03]  /*17900*/  FMUL R10, R22, R2 ;  /* 0x00000002160a7220 */ /* 0x000fc60000400000 */
[----:B------:R0:W-:Y:S01]  /*17910*/  @P4 STG.E.U16 desc[UR36][R6.64+0x1e2], R12 ;  /* 0x0001e20c06004986 */ /* 0x0001e2000c101524 */
[----:B------:R-:W-:Y:S01]  /*17920*/  ISETP.GT.AND P4, PT, R0, 0xf8, P2 ;  /* 0x000000f80000780c */ /* 0x000fe20001784270 */
[-C--:B------:R-:W-:Y:S01]  /*17930*/  FMUL R9, R21, R2.reuse ;  /* 0x0000000215097220 */ /* 0x080fe20000400000 */
[-C--:B------:R-:W-:Y:S01]  /*17940*/  FMUL R8, R19, R2.reuse ;  /* 0x0000000213087220 */ /* 0x080fe20000400000 */
[----:B------:R-:W-:Y:S01]  /*17950*/  FMUL R3, R20, R2 ;  /* 0x0000000214037220 */ /* 0x000fe20000400000 */
[----:B------:R-:W-:Y:S02]  /*17960*/  F2FP.BF16.F32.PACK_AB R10, RZ, R10 ;  /* 0x0000000aff0a723e */ /* 0x000fe400000010ff */
[----:B------:R-:W-:Y:S02]  /*17970*/  ISETP.GT.AND P2, PT, R0, 0xf9, P2 ;  /* 0x000000f90000780c */ /* 0x000fe40001744270 */
[----:B------:R-:W-:Y:S02]  /*17980*/  F2FP.BF16.F32.PACK_AB R9, RZ, R9 ;  /* 0x00000009ff09723e */ /* 0x000fe400000010ff */
[----:B------:R-:W-:-:S02]  /*17990*/  F2FP.BF16.F32.PACK_AB R8, RZ, R8 ;  /* 0x00000008ff08723e */ /* 0x000fc400000010ff */
[----:B------:R-:W-:Y:S01]  /*179a0*/  F2FP.BF16.F32.PACK_AB R3, RZ, R3 ;  /* 0x00000003ff03723e */ /* 0x000fe200000010ff */
[----:B------:R-:W-:Y:S01]  /*179b0*/  @P5 STG.E.U16 desc[UR36][R4.64+0x1f0], R10 ;  /* 0x0001f00a04005986 */ /* 0x000fe2000c101524 */
[----:B0-----:R-:W-:Y:S01]  /*179c0*/  PRMT R12, R8, 0x7610, R12 ;  /* 0x00007610080c7816 */ /* 0x001fe2000000000c */
[----:B------:R-:W-:Y:S01]  /*179d0*/  USHF.L.U32 UR12, UR8, 0x8, URZ ;  /* 0x00000008080c7899 */ /* 0x000fe2000800063f */
[----:B------:R-:W-:Y:S01]  /*179e0*/  PRMT R11, R3, 0x7610, R11 ;  /* 0x00007610030b7816 */ /* 0x000fe2000000000b */
[----:B------:R0:W-:Y:S01]  /*179f0*/  @P3 STG.E.U16 desc[UR36][R4.64+0x1f2], R9 ;  /* 0x0001f20904003986 */ /* 0x0001e2000c101524 */
[----:B------:R-:W-:Y:S01]  /*17a00*/  @P4 MOV R8, R6 ;  /* 0x0000000600084202 */ /* 0x000fe20000000f00 */
[----:B------:R-:W-:Y:S01]  /*17a10*/  USHF.L.U64.HI UR11, UR8, 0x8, UR9 ;  /* 0x00000008080b7899 */ /* 0x000fe20008010209 */
[----:B------:R-:W-:Y:S01]  /*17a20*/  ISETP.GT.AND P1, PT, R153, 0x80, PT ;  /* 0x000000809900780c */ /* 0x000fe20003f24270 */
[----:B------:R-:W-:Y:S02]  /*17a30*/  IMAD.U32 R3, RZ, RZ, UR12 ;  /* 0x0000000cff037e24 */ /* 0x000fe4000f8e00ff */
[----:B0-----:R-:W-:Y:S01]  /*17a40*/  @P4 IMAD.MOV.U32 R9, RZ, RZ, R7 ;  /* 0x000000ffff094224 */ /* 0x001fe200078e0007 */
[----:B------:R-:W-:-:S04]  /*17a50*/  ISETP.GT.AND P3, PT, R0, RZ, P1 ;  /* 0x000000ff0000720c */ /* 0x000fc80000f64270 */
[----:B------:R0:W-:Y:S01]  /*17a60*/  @P4 STG.E.U16 desc[UR36][R8.64+0x1f0], R11 ;  /* 0x0001f00b08004986 */ /* 0x0001e2000c101524 */
[----:B------:R-:W-:Y:S01]  /*17a70*/  ISETP.GT.AND P4, PT, R0, 0x1, P1 ;  /* 0x000000010000780c */ /* 0x000fe20000f84270 */
[-C--:B------:R-:W-:Y:S01]  /*17a80*/  FMUL R24, R24, R2.reuse ;  /* 0x0000000218187220 */ /* 0x080fe20000400000 */
[----:B------:R-:W-:Y:S01]  /*17a90*/  FMUL R25, R25, R2 ;  /* 0x0000000219197220 */ /* 0x000fe20000400000 */
[----:B0-----:R-:W-:Y:S01]  /*17aa0*/  @P2 IMAD.MOV.U32 R8, RZ, RZ, R6 ;  /* 0x000000ffff082224 */ /* 0x001fe200078e0006 */
[----:B------:R-:W-:Y:S01]  /*17ab0*/  @P2 MOV R9, R7 ;  /* 0x0000000700092202 */ /* 0x000fe20000000f00 */
[----:B------:R-:W-:-:S04]  /*17ac0*/  IMAD.U32 R7, RZ, RZ, UR11 ;  /* 0x0000000bff077e24 */ /* 0x000fc8000f8e00ff */
[----:B------:R0:W-:Y:S01]  /*17ad0*/  @P2 STG.E.U16 desc[UR36][R8.64+0x1f2], R12 ;  /* 0x0001f20c08002986 */ /* 0x0001e2000c101524 */
[C---:B------:R-:W-:Y:S02]  /*17ae0*/  IADD3 R6, P2, P6, R4.reuse, UR5, R3 ;  /* 0x0000000504067c10 */ /* 0x040fe4000fe5e003 */
[----:B------:R-:W-:Y:S02]  /*17af0*/  IADD3 R4, P5, R4, UR12, RZ ;  /* 0x0000000c04047c10 */ /* 0x000fe4000ffbe0ff */
[----:B------:R-:W-:Y:S02]  /*17b00*/  IADD3.X R7, R5, UR4, R7, P2, P6 ;  /* 0x0000000405077c10 */ /* 0x000fe400097ec407 */
[----:B------:R-:W-:Y:S02]  /*17b10*/  ISETP.GT.AND P0, PT, R153, 0x88, PT ;  /* 0x000000889900780c */ /* 0x000fe40003f04270 */
[----:B------:R-:W-:Y:S02]  /*17b20*/  F2FP.BF16.F32.PACK_AB R24, RZ, R24 ;  /* 0x00000018ff18723e */ /* 0x000fe400000010ff */
[----:B------:R-:W-:-:S02]  /*17b30*/  IADD3.X R5, R5, UR11, RZ, P5, !PT ;  /* 0x0000000b05057c10 */ /* 0x000fc4000affe4ff */
[----:B------:R-:W-:Y:S02]  /*17b40*/  F2FP.BF16.F32.PACK_AB R25, RZ, R25 ;  /* 0x00000019ff19723e */ /* 0x000fe400000010ff */
[C---:B------:R-:W-:Y:S01]  /*17b50*/  ISETP.GT.AND P2, PT, R0.reuse, RZ, P0 ;  /* 0x000000ff0000720c */ /* 0x040fe20000744270 */
[----:B------:R-:W-:Y:S01]  /*17b60*/  @P3 STG.E.U16 desc[UR36][R4.64], R24 ;  /* 0x0000001804003986 */ /* 0x000fe2000c101524 */
[----:B------:R-:W-:Y:S01]  /*17b70*/  ISETP.GT.AND P3, PT, R0, 0x1, P0 ;  /* 0x000000010000780c */ /* 0x000fe20000764270 */
[-C--:B------:R-:W-:Y:S02]  /*17b80*/  FMUL R26, R26, R2.reuse ;  /* 0x000000021a1a7220 */ /* 0x080fe40000400000 */
[----:B------:R-:W-:Y:S01]  /*17b90*/  @P4 STG.E.U16 desc[UR36][R4.64+0x2], R25 ;  /* 0x0000021904004986 */ /* 0x000fe2000c101524 */
[----:B------:R-:W-:Y:S01]  /*17ba0*/  ISETP.GT.AND P4, PT, R0, 0x8, P1 ;  /* 0x000000080000780c */ /* 0x000fe20000f84270 */
[-C--:B------:R-:W-:Y:S01]  /*17bb0*/  FMUL R27, R27, R2.reuse ;  /* 0x000000021b1b7220 */ /* 0x080fe20000400000 */
[----:B0-----:R-:W-:Y:S01]  /*17bc0*/  IADD3 R8, P5, R4, UR5, RZ ;  /* 0x0000000504087c10 */ /* 0x001fe2000ffbe0ff */
[----:B------:R-:W-:Y:S01]  /*17bd0*/  FMUL R28, R28, R2 ;  /* 0x000000021c1c7220 */ /* 0x000fe20000400000 */
[----:B------:R-:W-:-:S02]  /*17be0*/  F2FP.BF16.F32.PACK_AB R26, RZ, R26 ;  /* 0x0000001aff1a723e */ /* 0x000fc400000010ff */
[----:B------:R-:W-:Y:S02]  /*17bf0*/  IADD3.X R9, R5, UR4, RZ, P5, !PT ;  /* 0x0000000405097c10 */ /* 0x000fe4000affe4ff */
[----:B------:R-:W-:Y:S02]  /*17c00*/  F2FP.BF16.F32.PACK_AB R27, RZ, R27 ;  /* 0x0000001bff1b723e */ /* 0x000fe400000010ff */
[----:B------:R-:W-:Y:S01]  /*17c10*/  F2FP.BF16.F32.PACK_AB R28, RZ, R28 ;  /* 0x0000001cff1c723e */ /* 0x000fe200000010ff */
[----:B------:R-:W-:Y:S01]  /*17c20*/  @P2 STG.E.U16 desc[UR36][R8.64], R26 ;  /* 0x0000001a08002986 */ /* 0x000fe2000c101524 */
[C---:B------:R-:W-:Y:S02]  /*17c30*/  ISETP.GT.AND P5, PT, R0.reuse, 0x9, P1 ;  /* 0x000000090000780c */ /* 0x040fe40000fa4270 */
[C---:B------:R-:W-:Y:S01]  /*17c40*/  ISETP.GT.AND P2, PT, R0.reuse, 0x8, P0 ;  /* 0x000000080000780c */ /* 0x040fe20000744270 */
[----:B------:R-:W-:Y:S01]  /*17c50*/  @P3 STG.E.U16 desc[UR36][R8.64+0x2], R27 ;  /* 0x0000021b08003986 */ /* 0x000fe2000c101524 */
[-C--:B------:R-:W-:Y:S01]  /*17c60*/  FMUL R29, R29, R2.reuse ;  /* 0x000000021d1d7220 */ /* 0x080fe20000400000 */
[----:B------:R-:W-:Y:S01]  /*17c70*/  ISETP.GT.AND P3, PT, R0, 0x9, P0 ;  /* 0x000000090000780c */ /* 0x000fe20000764270 */
[-C--:B------:R-:W-:Y:S01]  /*17c80*/  FMUL R30, R30, R2.reuse ;  /* 0x000000021e1e7220 */ /* 0x080fe20000400000 */
[----:B------:R-:W-:Y:S01]  /*17c90*/  @P4 STG.E.U16 desc[UR36][R4.64+0x10], R28 ;  /* 0x0000101c04004986 */ /* 0x000fe2000c101524 */
[----:B------:R-:W-:Y:S01]  /*17ca0*/  ISETP.GT.AND P4, PT, R0, 0x10, P1 ;  /* 0x000000100000780c */ /* 0x000fe20000f84270 */
[-C--:B------:R-:W-:Y:S01]  /*17cb0*/  FMUL R31, R31, R2.reuse ;  /* 0x000000021f1f7220 */ /* 0x080fe20000400000 */
[----:B------:R-:W-:Y:S01]  /*17cc0*/  IADD3 R10, P6, R4, UR5, RZ ;  /* 0x00000005040a7c10 */ /* 0x000fe2000ffde0ff */
[----:B------:R-:W-:Y:S01]  /*17cd0*/  FMUL R32, R32, R2 ;  /* 0x0000000220207220 */ /* 0x000fe20000400000 */
[----:B------:R-:W-:-:S02]  /*17ce0*/  F2FP.BF16.F32.PACK_AB R29, RZ, R29 ;  /* 0x0000001dff1d723e */ /* 0x000fc400000010ff */
[----:B------:R-:W-:Y:S02]  /*17cf0*/  F2FP.BF16.F32.PACK_AB R30, RZ, R30 ;  /* 0x0000001eff1e723e */ /* 0x000fe400000010ff */
[----:B------:R-:W-:Y:S02]  /*17d00*/  IADD3.X R11, R5, UR4, RZ, P6, !PT ;  /* 0x00000004050b7c10 */ /* 0x000fe4000b7fe4ff */
[----:B------:R-:W-:Y:S01]  /*17d10*/  F2FP.BF16.F32.PACK_AB R31, RZ, R31 ;  /* 0x0000001fff1f723e */ /* 0x000fe200000010ff */
[----:B------:R-:W-:Y:S01]  /*17d20*/  @P5 STG.E.U16 desc[UR36][R4.64+0x12], R29 ;  /* 0x0000121d04005986 */ /* 0x000fe2000c101524 */
[----:B------:R-:W-:Y:S02]  /*17d30*/  F2FP.BF16.F32.PACK_AB R32, RZ, R32 ;  /* 0x00000020ff20723e */ /* 0x000fe400000010ff */
[C---:B------:R-:W-:Y:S01]  /*17d40*/  ISETP.GT.AND P5, PT, R0.reuse, 0x11, P1 ;  /* 0x000000110000780c */ /* 0x040fe20000fa4270 */
[----:B------:R-:W-:Y:S01]  /*17d50*/  @P2 STG.E.U16 desc[UR36][R10.64+0x10], R30 ;  /* 0x0000101e0a002986 */ /* 0x000fe2000c101524 */
[----:B------:R-:W-:Y:S01]  /*17d60*/  ISETP.GT.AND P2, PT, R0, 0x10, P0 ;  /* 0x000000100000780c */ /* 0x000fe20000744270 */
[----:B------:R-:W-:-:S02]  /*17d70*/  FMUL R33, R33, R2 ;  /* 0x0000000221217220 */ /* 0x000fc40000400000 */
[----:B------:R-:W-:Y:S01]  /*17d80*/  @P3 STG.E.U16 desc[UR36][R6.64+0x12], R31 ;  /* 0x0000121f06003986 */ /* 0x000fe2000c101524 */
[----:B------:R-:W-:Y:S01]  /*17d90*/  ISETP.GT.AND P3, PT, R0, 0x11, P0 ;  /* 0x000000110000780c */ /* 0x000fe20000764270 */
[-C--:B------:R-:W-:Y:S02]  /*17da0*/  FMUL R34, R34, R2.reuse ;  /* 0x0000000222227220 */ /* 0x080fe40000400000 */
[----:B------:R-:W-:Y:S01]  /*17db0*/  @P4 STG.E.U16 desc[UR36][R4.64+0x20], R32 ;  /* 0x0000202004004986 */ /* 0x000fe2000c101524 */
[----:B------:R-:W-:Y:S01]  /*17dc0*/  ISETP.GT.AND P4, PT, R0, 0x18, P1 ;  /* 0x000000180000780c */ /* 0x000fe20000f84270 */
[-C--:B------:R-:W-:Y:S01]  /*17dd0*/  FMUL R35, R35, R2.reuse ;  /* 0x0000000223237220 */ /* 0x080fe20000400000 */
[----:B------:R-:W-:Y:S01]  /*17de0*/  FMUL R36, R36, R2 ;  /* 0x0000000224247220 */ /* 0x000fe20000400000 */
[----:B------:R-:W-:Y:S02]  /*17df0*/  F2FP.BF16.F32.PACK_AB R33, RZ, R33 ;  /* 0x00000021ff21723e */ /* 0x000fe400000010ff */
[----:B------:R-:W-:-:S02]  /*17e00*/  F2FP.BF16.F32.PACK_AB R34, RZ, R34 ;  /* 0x00000022ff22723e */ /* 0x000fc400000010ff */
[----:B------:R-:W-:Y:S01]  /*17e10*/  F2FP.BF16.F32.PACK_AB R35, RZ, R35 ;  /* 0x00000023ff23723e */ /* 0x000fe200000010ff */
[----:B------:R-:W-:Y:S01]  /*17e20*/  @P5 STG.E.U16 desc[UR36][R4.64+0x22], R33 ;  /* 0x0000222104005986 */ /* 0x000fe2000c101524 */
[----:B------:R-:W-:Y:S02]  /*17e30*/  F2FP.BF16.F32.PACK_AB R36, RZ, R36 ;  /* 0x00000024ff24723e */ /* 0x000fe400000010ff */
[C---:B------:R-:W-:Y:S01]  /*17e40*/  ISETP.GT.AND P5, PT, R0.reuse, 0x19, P1 ;  /* 0x000000190000780c */ /* 0x040fe20000fa4270 */
[----:B------:R-:W-:Y:S01]  /*17e50*/  @P2 STG.E.U16 desc[UR36][R6.64+0x20], R34 ;  /* 0x0000202206002986 */ /* 0x000fe2000c101524 */
[C---:B------:R-:W-:Y:S01]  /*17e60*/  ISETP.GT.AND P2, PT, R0.reuse, 0x18, P0 ;  /* 0x000000180000780c */ /* 0x040fe20000744270 */
[-C--:B------:R-:W-:Y:S02]  /*17e70*/  FMUL R37, R37, R2.reuse ;  /* 0x0000000225257220 */ /* 0x080fe40000400000 */
[----:B------:R-:W-:Y:S01]  /*17e80*/  @P3 STG.E.U16 desc[UR36][R6.64+0x22], R35 ;  /* 0x0000222306003986 */ /* 0x000fe2000c101524 */
[----:B------:R-:W-:Y:S01]  /*17e90*/  ISETP.GT.AND P3, PT, R0, 0x19, P0 ;  /* 0x000000190000780c */ /* 0x000fe20000764270 */
[----:B------:R-:W-:-:S02]  /*17ea0*/  FMUL R38, R38, R2 ;  /* 0x0000000226267220 */ /* 0x000fc40000400000 */
[----:B------:R-:W-:Y:S01]  /*17eb0*/  @P4 STG.E.U16 desc[UR36][R4.64+0x30], R36 ;  /* 0x0000302404004986 */ /* 0x000fe2000c101524 */
[----:B------:R-:W-:Y:S01]  /*17ec0*/  ISETP.GT.AND P4, PT, R0, 0x20, P1 ;  /* 0x000000200000780c */ /* 0x000fe20000f84270 */
[-C--:B------:R-:W-:Y:S01]  /*17ed0*/  FMUL R39, R39, R2.reuse ;  /* 0x0000000227277220 */ /* 0x080fe20000400000 */
[----:B------:R-:W-:Y:S01]  /*17ee0*/  FMUL R40, R40, R2 ;  /* 0x0000000228287220 */ /* 0x000fe20000400000 */
[----:B------:R-:W-:Y:S02]  /*17ef0*/  F2FP.BF16.F32.PACK_AB R37, RZ, R37 ;  /* 0x00000025ff25723e */ /* 0x000fe400000010ff */
[----:B------:R-:W-:Y:S02]  /*17f00*/  F2FP.BF16.F32.PACK_AB R38, RZ, R38 ;  /* 0x00000026ff26723e */ /* 0x000fe400000010ff */
[----:B------:R-:W-:Y:S01]  /*17f10*/  F2FP.BF16.F32.PACK_AB R39, RZ, R39 ;  /* 0x00000027ff27723e */ /* 0x000fe200000010ff */
[----:B------:R-:W-:Y:S01]  /*17f20*/  @P5 STG.E.U16 desc[UR36][R4.64+0x32], R37 ;  /* 0x0000322504005986 */ /* 0x000fe2000c101524 */
[----:B------:R-:W-:-:S02]  /*17f30*/  F2FP.BF16.F32.PACK_AB R40, RZ, R40 ;  /* 0x00000028ff28723e */ /* 0x000fc400000010ff */
[C---:B------:R-:W-:Y:S01]  /*17f40*/  ISETP.GT.AND P5, PT, R0.reuse, 0x21, P1 ;  /* 0x000000210000780c */ /* 0x040fe20000fa4270 */
[----:B------:R-:W-:Y:S01]  /*17f50*/  @P2 STG.E.U16 desc[UR36][R6.64+0x30], R38 ;  /* 0x0000302606002986 */ /* 0x000fe2000c101524 */
[C---:B------:R-:W-:Y:S01]  /*17f60*/  ISETP.GT.AND P2, PT, R0.reuse, 0x20, P0 ;  /* 0x000000200000780c */ /* 0x040fe20000744270 */
[-C--:B------:R-:W-:Y:S02]  /*17f70*/  FMUL R41, R41, R2.reuse ;  /* 0x0000000229297220 */ /* 0x080fe40000400000 */
[----:B------:R-:W-:Y:S01]  /*17f80*/  @P3 STG.E.U16 desc[UR36][R6.64+0x32], R39 ;  /* 0x0000322706003986 */ /* 0x000fe2000c101524 */
[----:B------:R-:W-:Y:S01]  /*17f90*/  ISETP.GT.AND P3, PT, R0, 0x21, P0 ;  /* 0x000000210000780c */ /* 0x000fe20000764270 */
[-C--:B------:R-:W-:Y:S02]  /*17fa0*/  FMUL R42, R42, R2.reuse ;  /* 0x000000022a2a7220 */ /* 0x080fe40000400000 */
[----:B------:R-:W-:Y:S01]  /*17fb0*/  @P4 STG.E.U16 desc[UR36][R4.64+0x40], R40 ;  /* 0x0000402804004986 */ /* 0x000fe2000c101524 */
[----:B------:R-:W-:Y:S01]  /*17fc0*/  ISETP.GT.AND P4, PT, R0, 0x28, P1 ;  /* 0x000000280000780c */ /* 0x000fe20000f84270 */
[-C--:B------:R-:W-:Y:S01]  /*17fd0*/  FMUL R43, R43, R2.reuse ;  /* 0x000000022b2b7220 */ /* 0x080fe20000400000 */
[----:B------:R-:W-:Y:S01]  /*17fe0*/  FMUL R44, R44, R2 ;  /* 0x000000022c2c7220 */ /* 0x000fe20000400000 */
[----:B------:R-:W-:-:S02]  /*17ff0*/  F2FP.BF16.F32.PACK_AB R41, RZ, R41 ;  /* 0x00000029ff29723e */ /* 0x000fc400000010ff */
[----:B------:R-:W-:Y:S02]  /*18000*/  F2FP.BF16.F32.PACK_AB R42, RZ, R42 ;  /* 0x0000002aff2a723e */ /* 0x000fe400000010ff */
        /* <DEDUP_REMOVED lines=357> */
[----:B------:R-:W-:Y:S01]  /*19660*/  ISETP.GT.AND P2, PT, R0, 0xd8, P0 ;  /* 0x000000d80000780c */ /* 0x000fe20000744270 */
[-C--:B------:R-:W-:Y:S02]  /*19670*/  FMUL R133, R133, R2.reuse ;  /* 0x0000000285857220 */ /* 0x080fe40000400000 */
[----:B------:R-:W-:Y:S01]  /*19680*/  @P3 STG.E.U16 desc[UR36][R6.64+0x1a2], R131 ;  /* 0x0001a28306003986 */ /* 0x000fe2000c101524 */
[----:B------:R-:W-:-:S03]  /*19690*/  FMUL R134, R134, R2 ;  /* 0x0000000286867220 */ /* 0x000fc60000400000 */
[----:B------:R-:W-:Y:S01]  /*196a0*/  @P4 STG.E.U16 desc[UR36][R4.64+0x1b0], R132 ;  /* 0x0001b08404004986 */ /* 0x000fe2000c101524 */
[C---:B------:R-:W-:Y:S01]  /*196b0*/  ISETP.GT.AND P4, PT, R0.reuse, 0xd9, P0 ;  /* 0x000000d90000780c */ /* 0x040fe20000784270 */
[----:B------:R-:W-:Y:S01]  /*196c0*/  FMUL R135, R135, R2 ;  /* 0x0000000287877220 */ /* 0x000fe20000400000 */
[----:B------:R-:W-:Y:S02]  /*196d0*/  F2FP.BF16.F32.PACK_AB R133, RZ, R133 ;  /* 0x00000085ff85723e */ /* 0x000fe400000010ff */
[----:B------:R-:W-:Y:S02]  /*196e0*/  F2FP.BF16.F32.PACK_AB R134, RZ, R134 ;  /* 0x00000086ff86723e */ /* 0x000fe400000010ff */
[----:B------:R-:W-:Y:S01]  /*196f0*/  F2FP.BF16.F32.PACK_AB R135, RZ, R135 ;  /* 0x00000087ff87723e */ /* 0x000fe200000010ff */
[----:B------:R-:W-:Y:S01]  /*19700*/  @P5 STG.E.U16 desc[UR36][R4.64+0x1b2], R133 ;  /* 0x0001b28504005986 */ /* 0x000fe2000c101524 */
[----:B------:R-:W-:-:S03]  /*19710*/  ISETP.GT.AND P5, PT, R0, 0xe0, P1 ;  /* 0x000000e00000780c */ /* 0x000fc60000fa4270 */
[----:B------:R-:W-:Y:S01]  /*19720*/  @P2 STG.E.U16 desc[UR36][R6.64+0x1b0], R134 ;  /* 0x0001b08606002986 */ /* 0x000fe2000c101524 */
[----:B------:R-:W-:Y:S01]  /*19730*/  ISETP.GT.AND P2, PT, R0, 0xe1, P1 ;  /* 0x000000e10000780c */ /* 0x000fe20000f44270 */
[-C--:B------:R-:W-:Y:S01]  /*19740*/  FMUL R136, R136, R2.reuse ;  /* 0x0000000288887220 */ /* 0x080fe20000400000 */
[C---:B------:R-:W-:Y:S01]  /*19750*/  ISETP.GT.AND P3, PT, R0.reuse, 0xe0, P0 ;  /* 0x000000e00000780c */ /* 0x040fe20000764270 */
[----:B------:R-:W-:Y:S01]  /*19760*/  @P4 STG.E.U16 desc[UR36][R6.64+0x1b2], R135 ;  /* 0x0001b28706004986 */ /* 0x000fe2000c101524 */
[-C--:B------:R-:W-:Y:S01]  /*19770*/  FMUL R137, R137, R2.reuse ;  /* 0x0000000289897220 */ /* 0x080fe20000400000 */
[----:B------:R-:W-:Y:S01]  /*19780*/  ISETP.GT.AND P4, PT, R0, 0xe1, P0 ;  /* 0x000000e10000780c */ /* 0x000fe20000784270 */
[-C--:B------:R-:W-:Y:S01]  /*19790*/  FMUL R138, R138, R2.reuse ;  /* 0x000000028a8a7220 */ /* 0x080fe20000400000 */
[----:B------:R-:W-:Y:S01]  /*197a0*/  FMUL R139, R139, R2 ;  /* 0x000000028b8b7220 */ /* 0x000fe20000400000 */
[----:B------:R-:W-:Y:S02]  /*197b0*/  F2FP.BF16.F32.PACK_AB R136, RZ, R136 ;  /* 0x00000088ff88723e */ /* 0x000fe400000010ff */
[----:B------:R-:W-:-:S02]  /*197c0*/  F2FP.BF16.F32.PACK_AB R137, RZ, R137 ;  /* 0x00000089ff89723e */ /* 0x000fc400000010ff */
[----:B------:R-:W-:Y:S02]  /*197d0*/  F2FP.BF16.F32.PACK_AB R138, RZ, R138 ;  /* 0x0000008aff8a723e */ /* 0x000fe400000010ff */
[----:B------:R-:W-:Y:S01]  /*197e0*/  F2FP.BF16.F32.PACK_AB R139, RZ, R139 ;  /* 0x0000008bff8b723e */ /* 0x000fe200000010ff */
[----:B------:R-:W-:Y:S01]  /*197f0*/  @P5 STG.E.U16 desc[UR36][R4.64+0x1c0], R136 ;  /* 0x0001c08804005986 */ /* 0x000fe2000c101524 */
[----:B------:R-:W-:-:S03]  /*19800*/  ISETP.GT.AND P5, PT, R0, 0xe9, P1 ;  /* 0x000000e90000780c */ /* 0x000fc60000fa4270 */
[----:B------:R-:W-:Y:S01]  /*19810*/  @P2 STG.E.U16 desc[UR36][R4.64+0x1c2], R137 ;  /* 0x0001c28904002986 */ /* 0x000fe2000c101524 */
[C---:B------:R-:W-:Y:S02]  /*19820*/  ISETP.GT.AND P2, PT, R0.reuse, 0xe8, P1 ;  /* 0x000000e80000780c */ /* 0x040fe40000f44270 */
[C---:B------:R-:W-:Y:S01]  /*19830*/  ISETP.GT.AND P6, PT, R0.reuse, 0xe8, P0 ;  /* 0x000000e80000780c */ /* 0x040fe200007c4270 */
[----:B------:R-:W-:Y:S01]  /*19840*/  @P3 STG.E.U16 desc[UR36][R6.64+0x1c0], R138 ;  /* 0x0001c08a06003986 */ /* 0x000fe2000c101524 */
[----:B------:R-:W-:Y:S01]  /*19850*/  ISETP.GT.AND P3, PT, R0, 0xe9, P0 ;  /* 0x000000e90000780c */ /* 0x000fe20000764270 */
[-C--:B------:R-:W-:Y:S01]  /*19860*/  FMUL R140, R140, R2.reuse ;  /* 0x000000028c8c7220 */ /* 0x080fe20000400000 */
[-C--:B------:R-:W-:Y:S01]  /*19870*/  FMUL R141, R141, R2.reuse ;  /* 0x000000028d8d7220 */ /* 0x080fe20000400000 */
[----:B------:R-:W-:Y:S01]  /*19880*/  @P4 STG.E.U16 desc[UR36][R6.64+0x1c2], R139 ;  /* 0x0001c28b06004986 */ /* 0x000fe2000c101524 */
[----:B------:R-:W-:Y:S01]  /*19890*/  ISETP.GT.AND P4, PT, R0, 0xf0, P1 ;  /* 0x000000f00000780c */ /* 0x000fe20000f84270 */
[-C--:B------:R-:W-:Y:S01]  /*198a0*/  FMUL R142, R142, R2.reuse ;  /* 0x000000028e8e7220 */ /* 0x080fe20000400000 */
[-C--:B------:R-:W-:Y:S01]  /*198b0*/  FMUL R143, R143, R2.reuse ;  /* 0x000000028f8f7220 */ /* 0x080fe20000400000 */
[----:B------:R-:W-:Y:S01]  /*198c0*/  FMUL R144, R144, R2 ;  /* 0x0000000290907220 */ /* 0x000fe20000400000 */
[----:B------:R-:W-:-:S02]  /*198d0*/  F2FP.BF16.F32.PACK_AB R140, RZ, R140 ;  /* 0x0000008cff8c723e */ /* 0x000fc400000010ff */
[----:B------:R-:W-:Y:S02]  /*198e0*/  F2FP.BF16.F32.PACK_AB R141, RZ, R141 ;  /* 0x0000008dff8d723e */ /* 0x000fe400000010ff */
[----:B------:R-:W-:Y:S02]  /*198f0*/  F2FP.BF16.F32.PACK_AB R142, RZ, R142 ;  /* 0x0000008eff8e723e */ /* 0x000fe400000010ff */
[----:B------:R-:W-:Y:S02]  /*19900*/  F2FP.BF16.F32.PACK_AB R143, RZ, R143 ;  /* 0x0000008fff8f723e */ /* 0x000fe400000010ff */
[----:B------:R-:W-:Y:S01]  /*19910*/  F2FP.BF16.F32.PACK_AB R144, RZ, R144 ;  /* 0x00000090ff90723e */ /* 0x000fe200000010ff */
[----:B------:R-:W-:Y:S01]  /*19920*/  @P2 STG.E.U16 desc[UR36][R4.64+0x1d0], R140 ;  /* 0x0001d08c04002986 */ /* 0x000fe2000c101524 */
[----:B------:R-:W-:-:S03]  /*19930*/  ISETP.GT.AND P2, PT, R0, 0xf1, P1 ;  /* 0x000000f10000780c */ /* 0x000fc60000f44270 */
[----:B------:R-:W-:Y:S01]  /*19940*/  @P5 STG.E.U16 desc[UR36][R4.64+0x1d2], R141 ;  /* 0x0001d28d04005986 */ /* 0x000fe2000c101524 */
[----:B------:R-:W-:-:S03]  /*19950*/  ISETP.GT.AND P5, PT, R0, 0xf0, P0 ;  /* 0x000000f00000780c */ /* 0x000fc600007a4270 */
[----:B------:R-:W-:Y:S01]  /*19960*/  @P6 STG.E.U16 desc[UR36][R6.64+0x1d0], R142 ;  /* 0x0001d08e06006986 */ /* 0x000fe2000c101524 */
[----:B------:R-:W-:-:S03]  /*19970*/  FMUL R145, R145, R2 ;  /* 0x0000000291917220 */ /* 0x000fc60000400000 */
[----:B------:R-:W-:Y:S01]  /*19980*/  @P3 STG.E.U16 desc[UR36][R6.64+0x1d2], R143 ;  /* 0x0001d28f06003986 */ /* 0x000fe2000c101524 */
[----:B------:R-:W-:-:S03]  /*19990*/  ISETP.GT.AND P3, PT, R0, 0xf8, P1 ;  /* 0x000000f80000780c */ /* 0x000fc60000f64270 */
[----:B------:R-:W-:Y:S01]  /*199a0*/  @P4 STG.E.U16 desc[UR36][R4.64+0x1e0], R144 ;  /* 0x0001e09004004986 */ /* 0x000fe2000c101524 */
[----:B------:R-:W-:Y:S01]  /*199b0*/  ISETP.GT.AND P4, PT, R0, 0xf1, P0 ;  /* 0x000000f10000780c */ /* 0x000fe20000784270 */
[-C--:B------:R-:W-:Y:S01]  /*199c0*/  FMUL R146, R146, R2.reuse ;  /* 0x0000000292927220 */ /* 0x080fe20000400000 */
[C---:B------:R-:W-:Y:S01]  /*199d0*/  ISETP.GT.AND P1, PT, R0.reuse, 0xf9, P1 ;  /* 0x000000f90000780c */ /* 0x040fe20000f24270 */
[-C--:B------:R-:W-:Y:S01]  /*199e0*/  FMUL R147, R147, R2.reuse ;  /* 0x0000000293937220 */ /* 0x080fe20000400000 */
[----:B------:R-:W-:Y:S01]  /*199f0*/  ISETP.GT.AND P6, PT, R0, 0xf8, P0 ;  /* 0x000000f80000780c */ /* 0x000fe200007c4270 */
[-C--:B------:R-:W-:Y:S01]  /*19a00*/  FMUL R148, R148, R2.reuse ;  /* 0x0000000294947220 */ /* 0x080fe20000400000 */
[----:B------:R-:W-:Y:S01]  /*19a10*/  FMUL R149, R149, R2 ;  /* 0x0000000295957220 */ /* 0x000fe20000400000 */
[----:B------:R-:W-:Y:S02]  /*19a20*/  F2FP.BF16.F32.PACK_AB R145, RZ, R145 ;  /* 0x00000091ff91723e */ /* 0x000fe400000010ff */
[----:B------:R-:W-:-:S02]  /*19a30*/  F2FP.BF16.F32.PACK_AB R146, RZ, R146 ;  /* 0x00000092ff92723e */ /* 0x000fc400000010ff */
[----:B------:R-:W-:Y:S02]  /*19a40*/  ISETP.GT.AND P0, PT, R0, 0xf9, P0 ;  /* 0x000000f90000780c */ /* 0x000fe40000704270 */
[----:B------:R-:W-:Y:S01]  /*19a50*/  F2FP.BF16.F32.PACK_AB R147, RZ, R147 ;  /* 0x00000093ff93723e */ /* 0x000fe200000010ff */
[----:B------:R-:W-:Y:S01]  /*19a60*/  FMUL R150, R150, R2 ;  /* 0x0000000296967220 */ /* 0x000fe20000400000 */
[----:B------:R-:W-:Y:S02]  /*19a70*/  F2FP.BF16.F32.PACK_AB R148, RZ, R148 ;  /* 0x00000094ff94723e */ /* 0x000fe400000010ff */
[----:B------:R-:W-:Y:S01]  /*19a80*/  F2FP.BF16.F32.PACK_AB R149, RZ, R149 ;  /* 0x00000095ff95723e */ /* 0x000fe200000010ff */
[----:B------:R-:W-:Y:S01]  /*19a90*/  FMUL R151, R151, R2 ;  /* 0x0000000297977220 */ /* 0x000fe20000400000 */
[----:B------:R-:W-:Y:S01]  /*19aa0*/  @P2 STG.E.U16 desc[UR36][R4.64+0x1e2], R145 ;  /* 0x0001e29104002986 */ /* 0x000fe2000c101524 */
[----:B------:R-:W-:-:S03]  /*19ab0*/  F2FP.BF16.F32.PACK_AB R150, RZ, R150 ;  /* 0x00000096ff96723e */ /* 0x000fc600000010ff */
[----:B------:R-:W-:Y:S01]  /*19ac0*/  @P5 STG.E.U16 desc[UR36][R6.64+0x1e0], R146 ;  /* 0x0001e09206005986 */ /* 0x000fe2000c101524 */
[----:B------:R-:W-:-:S03]  /*19ad0*/  F2FP.BF16.F32.PACK_AB R151, RZ, R151 ;  /* 0x00000097ff97723e */ /* 0x000fc600000010ff */
[----:B------:R-:W-:Y:S04]  /*19ae0*/  @P4 STG.E.U16 desc[UR36][R6.64+0x1e2], R147 ;  /* 0x0001e29306004986 */ /* 0x000fe8000c101524 */
[----:B------:R-:W-:Y:S04]  /*19af0*/  @P3 STG.E.U16 desc[UR36][R4.64+0x1f0], R148 ;  /* 0x0001f09404003986 */ /* 0x000fe8000c101524 */
[----:B------:R0:W-:Y:S02]  /*19b00*/  @P1 STG.E.U16 desc[UR36][R4.64+0x1f2], R149 ;  /* 0x0001f29504001986 */ /* 0x0001e4000c101524 */
[----:B0-----:R-:W-:-:S02]  /*19b10*/  @P6 IMAD.MOV.U32 R4, RZ, RZ, R6 ;  /* 0x000000ffff046224 */ /* 0x001fc400078e0006 */
[----:B------:R-:W-:-:S05]  /*19b20*/  @P6 IMAD.MOV.U32 R5, RZ, RZ, R7 ;  /* 0x000000ffff056224 */ /* 0x000fca00078e0007 */
[----:B------:R0:W-:Y:S04]  /*19b30*/  @P6 STG.E.U16 desc[UR36][R4.64+0x1f0], R150 ;  /* 0x0001f09604006986 */ /* 0x0001e8000c101524 */
[----:B------:R0:W-:Y:S02]  /*19b40*/  @P0 STG.E.U16 desc[UR36][R6.64+0x1f2], R151 ;  /* 0x0001f29706000986 */ /* 0x0001e4000c101524 */
.L_x_542:
[----:B------:R-:W-:Y:S05]  /*19b50*/  BSYNC B0 ;  /* 0x0000000000007941 */ /* 0x000fea0003800000 */
.L_x_34:
[----:B0-----:R-:W2:Y:S04]  /*19b60*/  LDL.LU R5, [R1+0x200] ;  /* 0x0002000001057983 */ /* 0x001ea80000300800 */
[----:B------:R-:W2:Y:S01]  /*19b70*/  LDL.LU R4, [R1+0x204] ;  /* 0x0002040001047983 */ /* 0x000ea20000300800 */
[----:B------:R-:W-:Y:S01]  /*19b80*/  ULDC UR4, c[0x0][0xc] ;  /* 0x0000030000047ab9 */ /* 0x000fe20000000800 */
[----:B------:R-:W-:Y:S01]  /*19b90*/  ULDC UR5, c[0x0][0x10] ;  /* 0x0000040000057ab9 */ /* 0x000fe20000000800 */
[----:B-----5:R-:W2:Y:S01]  /*19ba0*/  LDC R3, c[0x0][0x14] ;  /* 0x00000500ff037b82 */ /* 0x020ea20000000800 */
[----:B------:R-:W-:Y:S01]  /*19bb0*/  UIMAD.WIDE.U32 UR4, UR4, UR5, URZ ;  /* 0x00000005040472a5 */ /* 0x000fe2000f8e003f */
[----:B----4-:R-:W-:Y:S01]  /*19bc0*/  PRMT R0, RZ, 0x7610, R0 ;  /* 0x00007610ff007816 */ /* 0x010fe20000000000 */
[----:B------:R-:W-:Y:S01]  /*19bd0*/  UMOV UR42, 0xffffffff ;  /* 0xffffffff002a7882 */ /* 0x000fe20000000000 */
[----:B------:R-:W-:-:S03]  /*19be0*/  UMOV UR43, 0xffffffff ;  /* 0xffffffff002b7882 */ /* 0x000fc60000000000 */
[----:B--2---:R-:W-:-:S04]  /*19bf0*/  IMAD.WIDE.U32 R4, R3, UR4, R4 ;  /* 0x0000000403047c25 */ /* 0x004fc8000f8e0004 */
[----:B------:R-:W-:Y:S01]  /*19c00*/  IMAD R3, R3, UR5, RZ ;  /* 0x0000000503037c24 */ /* 0x000fe2000f8e02ff */
[----:B------:R-:W-:Y:S01]  /*19c10*/  ULDC.64 UR4, c[0x0][0x650] ;  /* 0x0001940000047ab9 */ /* 0x000fe20000000a00 */
[----:B------:R-:W-:Y:S01]  /*19c20*/  IMAD.MOV.U32 R7, RZ, RZ, R4 ;  /* 0x000000ffff077224 */ /* 0x000fe200078e0004 */
[----:B------:R-:W-:Y:S02]  /*19c30*/  ISETP.GE.U32.AND P0, PT, R4, UR4, PT ;  /* 0x0000000404007c0c */ /* 0x000fe4000bf06070 */
[----:B------:R-:W-:-:S04]  /*19c40*/  IADD3 R6, R5, R3, RZ ;  /* 0x0000000305067210 */ /* 0x000fc80007ffe0ff */
[----:B------:R-:W-:Y:S01]  /*19c50*/  ISETP.GE.U32.AND.EX P0, PT, R6, UR5, PT, P0 ;  /* 0x0000000506007c0c */ /* 0x000fe2000bf06100 */
[----:B------:R0:W-:Y:S04]  /*19c60*/  STL [R1+0x200], R6 ;  /* 0x0002000601007387 */ /* 0x0001e80000100800 */
[----:B------:R0:W-:Y:S08]  /*19c70*/  STL [R1+0x204], R7 ;  /* 0x0002040701007387 */ /* 0x0001f00000100800 */
[----:B------:R-:W-:Y:S05]  /*19c80*/  @P0 BRA `(.L_x_543) ;  /* 0x0000000400880947 */ /* 0x000fea0003800000 */
[----:B------:R-:W2:Y:S01]  /*19c90*/  S2UR UR6, SR_CTAID.X ;  /* 0x00000000000679c3 */ /* 0x000ea20000002500 */
[----:B------:R-:W-:Y:S01]  /*19ca0*/  ULDC.64 UR12, c[0x0][0x628] ;  /* 0x00018a00000c7ab9 */ /* 0x000fe20000000a00 */
[----:B------:R-:W-:Y:S01]  /*19cb0*/  ULDC UR4, c[0x0][0x150] ;  /* 0x0000540000047ab9 */ /* 0x000fe20000000800 */
[----:B------:R-:W-:Y:S01]  /*19cc0*/  ISETP.NE.U32.AND P0, PT, RZ, UR12, PT ;  /* 0x0000000cff007c0c */ /* 0x000fe2000bf05070 */
[----:B------:R-:W-:Y:S01]  /*19cd0*/  ULDC UR15, c[0x0][0x630] ;  /* 0x00018c00000f7ab9 */ /* 0x000fe20000000800 */
[C---:B------:R-:W-:Y:S01]  /*19ce0*/  R2UR UR16, R7.reuse ;  /* 0x00000000071072ca */ /* 0x040fe200000e0000 */
[----:B------:R-:W-:Y:S01]  /*19cf0*/  ULDC UR19, c[0x0][0x154] ;  /* 0x0000550000137ab9 */ /* 0x000fe20000000800 */
[----:B------:R-:W-:Y:S01]  /*19d00*/  ISETP.NE.AND.EX P0, PT, RZ, UR13, PT, P0 ;  /* 0x0000000dff007c0c */ /* 0x000fe2000bf05300 */
[----:B------:R-:W4:Y:S01]  /*19d10*/  S2UR UR18, SR_CTAID.Y ;  /* 0x00000000001279c3 */ /* 0x000f220000002600 */
[----:B------:R-:W-:Y:S02]  /*19d20*/  R2UR UR17, R6 ;  /* 0x00000000061172ca */ /* 0x000fe400000e0000 */
[----:B------:R-:W-:-:S02]  /*19d30*/  R2UR UR10, R7 ;  /* 0x00000000070a72ca */ /* 0x000fc400000e0000 */
[----:B------:R-:W-:Y:S02]  /*19d40*/  R2UR UR11, R6 ;  /* 0x00000000060b72ca */ /* 0x000fe400000e0000 */
[----:B--2---:R-:W-:-:S05]  /*19d50*/  I2FP.F32.U32 R0, UR6 ;  /* 0x0000000600007c45 */ /* 0x004fca0008201000 */
[----:B------:R-:W-:-:S04]  /*19d60*/  FMUL R0, R0, UR4 ;  /* 0x0000000400007c20 */ /* 0x000fc80008400000 */
[----:B------:R2:W0:Y:S01]  /*19d70*/  F2I.U32.TRUNC.NTZ R3, R0 ;  /* 0x0000000000037305 */ /* 0x000422000020f000 */
[----:B----4-:R-:W-:Y:S05]  /*19d80*/  @!P0 BRA `(.L_x_544) ;  /* 0x0000000000308947 */ /* 0x010fea0003800000 */
        /* <DEDUP_REMOVED lines=12> */
.L_x_544:
[----:B------:R-:W-:Y:S01]  /*19e50*/  USHF.R.U64 UR43, UR10, UR15, UR11 ;  /* 0x0000000f0a2b7299 */ /* 0x000fe2000800120b */
[----:B--2---:R-:W-:Y:S01]  /*19e60*/  I2FP.F32.U32 R0, UR18 ;  /* 0x0000001200007c45 */ /* 0x004fe20008201000 */
[----:B------:R-:W-:Y:S02]  /*19e70*/  USHF.R.U32.HI UR4, URZ, UR15, UR11 ;  /* 0x0000000f3f047299 */ /* 0x000fe4000801160b */
[----:B------:R-:W-:Y:S02]  /*19e80*/  UIADD3 UR10, UP0, URZ, -UR43, URZ ;  /* 0x8000002b3f0a7290 */ /* 0x000fe4000ff1e03f */
[----:B------:R-:W-:Y:S01]  /*19e90*/  FMUL R0, R0, UR19 ;  /* 0x0000001300007c20 */ /* 0x000fe20008400000 */
[----:B------:R-:W-:Y:S01]  /*19ea0*/  ULDC.64 UR12, c[0x0][0x620] ;  /* 0x00018800000c7ab9 */ /* 0x000fe20000000a00 */
[----:B------:R-:W-:Y:S01]  /*19eb0*/  UIADD3.X UR4, URZ, ~UR4, URZ, UP0, !UPT ;  /* 0x800000043f047290 */ /* 0x000fe200087fe43f */
[----:B------:R-:W-:Y:S01]  /*19ec0*/  UMOV UR8, UR16 ;  /* 0x0000001000087c82 */ /* 0x000fe20008000000 */
[----:B------:R-:W-:-:S02]  /*19ed0*/  UMOV UR9, UR17 ;  /* 0x0000001100097c82 */ /* 0x000fc40008000000 */
[----:B------:R-:W-:Y:S01]  /*19ee0*/  UIMAD UR4, UR4, UR12, URZ ;  /* 0x0000000c040472a4 */ /* 0x000fe2000f8e023f */
[----:B------:R-:W2:Y:S01]  /*19ef0*/  F2I.U32.TRUNC.NTZ R0, R0 ;  /* 0x0000000000007305 */ /* 0x000ea2000020f000 */
[----:B------:R-:W-:Y:S01]  /*19f00*/  UIMAD.WIDE.U32 UR8, UR10, UR12, UR8 ;  /* 0x0000000c0a0872a5 */ /* 0x000fe2000f8e0008 */
[----:B0-----:R-:W-:Y:S01]  /*19f10*/  R2UR UR12, R3 ;  /* 0x00000000030c72ca */ /* 0x001fe200000e0000 */
[----:B------:R-:W-:Y:S01]  /*19f20*/  UIMAD UR10, UR10, UR13, UR4 ;  /* 0x0000000d0a0a72a4 */ /* 0x000fe2000f8e0204 */
[----:B------:R-:W-:Y:S01]  /*19f30*/  ULDC UR11, c[0x0][0x618] ;  /* 0x00018600000b7ab9 */ /* 0x000fe20000000800 */
[----:B------:R-:W-:Y:S02]  /*19f40*/  ULDC UR21, c[0x0][0x658] ;  /* 0x0001960000157ab9 */ /* 0x000fe40000000800 */
[----:B------:R-:W-:Y:S01]  /*19f50*/  UIADD3 UR9, UR9, UR10, URZ ;  /* 0x0000000a09097290 */ /* 0x000fe2000fffe03f */
[----:B------:R-:W-:Y:S01]  /*19f60*/  UMOV UR15, 0xffffffff ;  /* 0xffffffff000f7882 */ /* 0x000fe20000000000 */
[----:B------:R-:W-:Y:S01]  /*19f70*/  ULDC.64 UR4, c[0x0][0x640] ;  /* 0x0001900000047ab9 */ /* 0x000fe20000000a00 */
[----:B------:R-:W-:Y:S01]  /*19f80*/  USHF.L.U32 UR15, UR15, UR21, URZ ;  /* 0x000000150f0f7299 */ /* 0x000fe2000800063f */
[----:B------:R-:W-:Y:S01]  /*19f90*/  ISETP.NE.U32.AND P0, PT, RZ, UR4, PT ;  /* 0x00000004ff007c0c */ /* 0x000fe2000bf05070 */
[----:B------:R-:W-:-:S02]  /*19fa0*/  USHF.R.U64 UR16, UR8, UR11, UR9 ;  /* 0x0000000b08107299 */ /* 0x000fc40008001209 */
[----:B------:R-:W-:Y:S01]  /*19fb0*/  USHF.R.U32.HI UR8, URZ, UR11, UR9 ;  /* 0x0000000b3f087299 */ /* 0x000fe20008011609 */
[----:B--2---:R-:W-:Y:S01]  /*19fc0*/  R2UR UR14, R0 ;  /* 0x00000000000e72ca */ /* 0x004fe200000e0000 */
[----:B------:R-:W-:Y:S01]  /*19fd0*/  ULDC UR17, c[0x0][0x608] ;  /* 0x0001820000117ab9 */ /* 0x000fe20000000800 */
[----:B------:R-:W-:Y:S01]  /*19fe0*/  ULOP3.LUT UR41, URZ, UR15, URZ, 0x33, !UPT ;  /* 0x0000000f3f297292 */ /* 0x000fe2000f8e333f */
[----:B------:R-:W-:Y:S01]  /*19ff0*/  ISETP.NE.AND.EX P0, PT, RZ, UR5, PT, P0 ;  /* 0x00000005ff007c0c */ /* 0x000fe2000bf05300 */
[----:B------:R-:W-:Y:S02]  /*1a000*/  USHF.R.U64 UR15, UR16, UR17, UR8 ;  /* 0x00000011100f7299 */ /* 0x000fe40008001208 */
[----:B------:R-:W-:Y:S02]  /*1a010*/  USHF.R.U32.HI UR8, URZ, UR17, UR8 ;  /* 0x000000113f087299 */ /* 0x000fe40008011608 */
[----:B------:R-:W-:Y:S02]  /*1a020*/  UIADD3 UR12, -UR12, URZ, URZ ;  /* 0x0000003f0c0c7290 */ /* 0x000fe4000fffe13f */
[----:B------:R-:W-:Y:S01]  /*1a030*/  USHF.R.U64 UR17, UR15, UR21, UR8 ;  /* 0x000000150f117299 */ /* 0x000fe20008001208 */
[----:B------:R-:W-:Y:S01]  /*1a040*/  UMOV UR19, 0x1 ;  /* 0x0000000100137882 */ /* 0x000fe20000000000 */
[----:B------:R-:W-:Y:S01]  /*1a050*/  ULDC UR13, c[0x0][0x144] ;  /* 0x00005100000d7ab9 */ /* 0x000fe20000000800 */
[----:B------:R-:W-:Y:S01]  /*1a060*/  ULDC UR7, c[0x0][0x600] ;  /* 0x0001800000077ab9 */ /* 0x000fe20000000800 */
[----:B------:R-:W-:-:S02]  /*1a070*/  USHF.L.U32 UR24, UR19, UR21, URZ ;  /* 0x0000001513187299 */ /* 0x000fc4000800063f */
[----:B------:R-:W-:Y:S02]  /*1a080*/  USHF.R.U32.HI UR8, URZ, UR21, UR8 ;  /* 0x000000153f087299 */ /* 0x000fe40008011608 */
[----:B------:R-:W-:Y:S02]  /*1a090*/  UIMAD UR21, UR13, UR12, UR6 ;  /* 0x0000000c0d1572a4 */ /* 0x000fe4000f8e0206 */
[----:B------:R-:W-:Y:S02]  /*1a0a0*/  UIADD3 UR20, UR7, -0x1, URZ ;  /* 0xffffffff07147890 */ /* 0x000fe4000fffe03f */
[----:B------:R-:W-:Y:S01]  /*1a0b0*/  UIADD3 UR19, -UR14, URZ, URZ ;  /* 0x0000003f0e137290 */ /* 0x000fe2000fffe13f */
[----:B------:R-:W-:Y:S01]  /*1a0c0*/  ULDC UR25, c[0x0][0x148] ;  /* 0x0000520000197ab9 */ /* 0x000fe20000000800 */
[----:B------:R-:W-:Y:S01]  /*1a0d0*/  ULDC UR22, c[0x0][0x648] ;  /* 0x0001920000167ab9 */ /* 0x000fe20000000800 */
[----:B------:R-:W-:Y:S01]  /*1a0e0*/  ULDC UR23, c[0x0][0x638] ;  /* 0x00018e0000177ab9 */ /* 0x000fe20000000800 */
        /* <DEDUP_REMOVED lines=14> */
.L_x_545:
[----:B------:R-:W-:Y:S01]  /*1a1d0*/  UISETP.NE.AND UP0, UPT, UR45, URZ, UPT ;  /* 0x0000003f2d00728c */ /* 0x000fe2000bf05270 */
[----:B------:R-:W-:Y:S01]  /*1a1e0*/  IMAD.MOV.U32 R0, RZ, RZ, 0x1 ;  /* 0x00000001ff007424 */ /* 0x000fe200078e00ff */
[----:B------:R-:W-:Y:S02]  /*1a1f0*/  USHF.R.U64 UR4, UR6, UR22, UR8 ;  /* 0x0000001606047299 */ /* 0x000fe40008001208 */
[----:B------:R-:W-:Y:S02]  /*1a200*/  ULOP3.LUT UR41, UR15, UR41, URZ, 0xc0, !UPT ;  /* 0x000000290f297292 */ /* 0x000fe4000f8ec03f */
[----:B------:R-:W-:Y:S02]  /*1a210*/  UIADD3 UR5, -UR4, URZ, URZ ;  /* 0x0000003f04057290 */ /* 0x000fe4000fffe13f */
[----:B------:R-:W-:Y:S02]  /*1a220*/  UIMAD UR41, UR24, UR4, UR41 ;  /* 0x00000004182972a4 */ /* 0x000fe4000f8e0229 */
[----:B------:R-:W-:-:S02]  /*1a230*/  ULOP3.LUT UR16, UR16, UR20, URZ, 0xc0, !UPT ;  /* 0x0000001410107292 */ /* 0x000fc4000f8ec03f */
[----:B------:R-:W-:Y:S02]  /*1a240*/  @UP0 UIMAD UR21, UR25, UR19, UR18 ;  /* 0x00000013191502a4 */ /* 0x000fe4000f8e0212 */
[----:B------:R-:W-:-:S03]  /*1a250*/  UIMAD UR4, UR5, UR23, UR17 ;  /* 0x00000017050472a4 */ /* 0x000fc6000f8e0211 */
[----:B------:R-:W-:Y:S01]  /*1a260*/  ULDC UR5, c[0x0][0x610] ;  /* 0x0001840000057ab9 */ /* 0x000fe20000000800 */
[----:B------:R-:W-:Y:S02]  /*1a270*/  UIMAD UR4, UR4, UR7, UR16 ;  /* 0x00000007040472a4 */ /* 0x000fe4000f8e0210 */
[----:B------:R-:W-:-:S04]  /*1a280*/  UIMAD UR41, UR41, UR5, UR21 ;  /* 0x00000005292972a4 */ /* 0x000fc8000f8e0215 */
[----:B------:R-:W-:Y:S02]  /*1a290*/  USEL UR42, UR4, UR41, !UP0 ;  /* 0x00000029042a7287 */ /* 0x000fe4000c000000 */
[----:B------:R-:W-:-:S12]  /*1a2a0*/  USEL UR41, UR41, UR4, !UP0 ;  /* 0x0000000429297287 */ /* 0x000fd8000c000000 */
.L_x_543:
[----:B------:R-:W-:-:S13]  /*1a2b0*/  LOP3.LUT P0, RZ, R0, 0xff, RZ, 0xc0, !PT ;  /* 0x000000ff00ff7812 */ /* 0x000fda000780c0ff */
[----:B------:R-:W-:Y:S05]  /*1a2c0*/  @P0 BRA `(.L_x_546) ;  /* 0xfffffe7000380947 */ /* 0x000fea000383ffff */
[----:B------:R-:W-:Y:S05]  /*1a2d0*/  EXIT ;  /* 0x000000000000794d */ /* 0x000fea0003800000 */
.L_x_7:
[----:B------:R-:W2:Y:S01]  /*1a2e0*/  LDL R5, [R1+0x204] ;  /* 0x0002040001057983 */ /* 0x000ea20000100800 */
[----:B------:R-:W-:-:S03]  /*1a2f0*/  ULDC.64 UR4, c[0x0][0x650] ;  /* 0x0001940000047ab9 */ /* 0x000fc60000000a00 */
[----:B------:R-:W3:Y:S01]  /*1a300*/  LDL R4, [R1+0x200] ;  /* 0x0002000001047983 */ /* 0x000ee20000100800 */
[----:B------:R-:W-:Y:S01]  /*1a310*/  PRMT R0, RZ, 0x7610, R0 ;  /* 0x00007610ff007816 */ /* 0x000fe20000000000 */
[----:B------:R-:W-:Y:S01]  /*1a320*/  IMAD.MOV.U32 R2, RZ, RZ, -0x1 ;  /* 0xffffffffff027424 */ /* 0x000fe200078e00ff */
[----:B------:R-:W-:Y:S01]  /*1a330*/  MOV R3, 0xffffffff ;  /* 0xffffffff00037802 */ /* 0x000fe20000000f00 */
[----:B------:R-:W-:Y:S01]  /*1a340*/  IMAD.MOV.U32 R9, RZ, RZ, -0x1 ;  /* 0xffffffffff097424 */ /* 0x000fe200078e00ff */
[----:B--2---:R-:W-:-:S04]  /*1a350*/  ISETP.GE.U32.AND P0, PT, R5, UR4, PT ;  /* 0x0000000405007c0c */ /* 0x004fc8000bf06070 */
[----:B---3--:R-:W-:-:S13]  /*1a360*/  ISETP.GE.U32.AND.EX P0, PT, R4, UR5, PT, P0 ;  /* 0x0000000504007c0c */ /* 0x008fda000bf06100 */
        /* <DEDUP_REMOVED lines=21> */
.L_x_548:
[----:B------:R-:W-:Y:S01]  /*1a4c0*/  USHF.R.U64 UR4, UR14, UR19, UR15 ;  /* 0x000000130e047299 */ /* 0x000fe2000800120f */
[----:B------:R-:W-:Y:S01]  /*1a4d0*/  R2UR UR7, R4 ;  /* 0x00000000040772ca */ /* 0x000fe200000e0000 */
[----:B------:R-:W-:Y:S02]  /*1a4e0*/  USHF.R.U32.HI UR5, URZ, UR19, UR15 ;  /* 0x000000133f057299 */ /* 0x000fe4000801160f */
[----:B------:R-:W-:Y:S01]  /*1a4f0*/  UIADD3 UR13, UP0, URZ, -UR4, URZ ;  /* 0x800000043f0d7290 */ /* 0x000fe2000ff1e03f */
[----:B------:R-:W-:Y:S01]  /*1a500*/  ULDC.64 UR14, c[0x0][0x620] ;  /* 0x00018800000e7ab9 */ /* 0x000fe20000000a00 */
[----:B------:R-:W-:Y:S02]  /*1a510*/  UMOV UR6, UR20 ;  /* 0x0000001400067c82 */ /* 0x000fe40008000000 */
[----:B------:R-:W-:Y:S02]  /*1a520*/  UIADD3.X UR5, URZ, ~UR5, URZ, UP0, !UPT ;  /* 0x800000053f057290 */ /* 0x000fe400087fe43f */
[----:B------:R-:W-:-:S02]  /*1a530*/  UISETP.NE.AND UP1, UPT, UR45, URZ, UPT ;  /* 0x0000003f2d00728c */ /* 0x000fc4000bf25270 */
[----:B------:R-:W-:Y:S02]  /*1a540*/  UIMAD UR5, UR5, UR14, URZ ;  /* 0x0000000e050572a4 */ /* 0x000fe4000f8e023f */
[----:B------:R-:W-:Y:S02]  /*1a550*/  UIMAD.WIDE.U32 UR6, UR13, UR14, UR6 ;  /* 0x0000000e0d0672a5 */ /* 0x000fe4000f8e0006 */
[----:B------:R-:W-:Y:S01]  /*1a560*/  UIMAD UR5, UR13, UR15, UR5 ;  /* 0x0000000f0d0572a4 */ /* 0x000fe2000f8e0205 */
[----:B------:R-:W-:Y:S02]  /*1a570*/  ULDC UR14, c[0x0][0x608] ;  /* 0x00018200000e7ab9 */ /* 0x000fe40000000800 */
[----:B------:R-:W-:Y:S01]  /*1a580*/  ULDC UR13, c[0x0][0x618] ;  /* 0x00018600000d7ab9 */ /* 0x000fe20000000800 */
[----:B------:R-:W-:Y:S01]  /*1a590*/  UIADD3 UR5, UR7, UR5, URZ ;  /* 0x0000000507057290 */ /* 0x000fe2000fffe03f */
[----:B------:R-:W-:Y:S01]  /*1a5a0*/  ULDC UR22, c[0x0][0x658] ;  /* 0x0001960000167ab9 */ /* 0x000fe20000000800 */
[----:B------:R-:W-:-:S02]  /*1a5b0*/  @UP1 UIMAD UR8, UR11, UR12, UR10 ;  /* 0x0000000c0b0812a4 */ /* 0x000fc4000f8e020a */
[----:B------:R-:W-:Y:S02]  /*1a5c0*/  USHF.R.U64 UR17, UR6, UR13, UR5 ;  /* 0x0000000d06117299 */ /* 0x000fe40008001205 */
[----:B------:R-:W-:Y:S01]  /*1a5d0*/  USHF.R.U32.HI UR5, URZ, UR13, UR5 ;  /* 0x0000000d3f057299 */ /* 0x000fe20008011605 */
[----:B------:R-:W-:Y:S01]  /*1a5e0*/  ULDC.64 UR6, c[0x0][0x640] ;  /* 0x0001900000067ab9 */ /* 0x000fe20000000a00 */
[----:B------:R-:W-:Y:S01]  /*1a5f0*/  UMOV UR10, 0xffffffff ;  /* 0xffffffff000a7882 */ /* 0x000fe20000000000 */
[----:B------:R-:W-:Y:S01]  /*1a600*/  ISETP.NE.U32.AND P0, PT, RZ, UR6, PT ;  /* 0x00000006ff007c0c */ /* 0x000fe2000bf05070 */
[----:B------:R-:W-:Y:S02]  /*1a610*/  USHF.R.U64 UR18, UR17, UR14, UR5 ;  /* 0x0000000e11127299 */ /* 0x000fe40008001205 */
[----:B------:R-:W-:Y:S01]  /*1a620*/  USHF.R.U32.HI UR5, URZ, UR14, UR5 ;  /* 0x0000000e3f057299 */ /* 0x000fe20008011605 */
[----:B------:R-:W-:Y:S01]  /*1a630*/  ISETP.NE.AND.EX P0, PT, RZ, UR7, PT, P0 ;  /* 0x00000007ff007c0c */ /* 0x000fe2000bf05300 */
[----:B------:R-:W-:-:S02]  /*1a640*/  USHF.L.U32 UR11, UR10, UR22, URZ ;  /* 0x000000160a0b7299 */ /* 0x000fc4000800063f */
[----:B------:R-:W-:Y:S01]  /*1a650*/  USHF.R.U64 UR19, UR18, UR22, UR5 ;  /* 0x0000001612137299 */ /* 0x000fe20008001205 */
[----:B------:R-:W-:Y:S01]  /*1a660*/  ULDC UR20, c[0x0][0x600] ;  /* 0x0001800000147ab9 */ /* 0x000fe20000000800 */
[----:B------:R-:W-:Y:S02]  /*1a670*/  USHF.R.U32.HI UR10, URZ, UR22, UR5 ;  /* 0x000000163f0a7299 */ /* 0x000fe40008011605 */
[----:B------:R-:W-:Y:S02]  /*1a680*/  UIADD3 UR21, UR20, -0x1, URZ ;  /* 0xffffffff14157890 */ /* 0x000fe4000fffe03f */
[----:B------:R-:W-:Y:S01]  /*1a690*/  ULOP3.LUT UR26, URZ, UR11, URZ, 0x33, !UPT ;  /* 0x0000000b3f1a7292 */ /* 0x000fe2000f8e333f */
        /* <DEDUP_REMOVED lines=17> */
.L_x_549:
[----:B------:R-:W-:Y:S01]  /*1a7b0*/  USHF.R.U64 UR6, UR5, UR23, UR10 ;  /* 0x0000001705067299 */ /* 0x000fe2000800120a */
[----:B------:R-:W-:Y:S01]  /*1a7c0*/  IMAD.MOV.U32 R0, RZ, RZ, 0x1 ;  /* 0x00000001ff007424 */ /* 0x000fe200078e00ff */
[----:B------:R-:W-:Y:S01]  /*1a7d0*/  USHF.L.U32 UR25, UR25, UR22, URZ ;  /* 0x0000001619197299 */ /* 0x000fe2000800063f */
[----:B------:R-:W-:Y:S01]  /*1a7e0*/  IMAD.U32 R9, RZ, RZ, UR4 ;  /* 0x00000004ff097e24 */ /* 0x000fe2000f8e00ff */
[----:B------:R-:W-:Y:S02]  /*1a7f0*/  ULOP3.LUT UR5, UR18, UR26, URZ, 0xc0, !UPT ;  /* 0x0000001a12057292 */ /* 0x000fe4000f8ec03f */
[----:B------:R-:W-:Y:S02]  /*1a800*/  UIADD3 UR7, -UR6, URZ, URZ ;  /* 0x0000003f06077290 */ /* 0x000fe4000fffe13f */
[----:B------:R-:W-:Y:S02]  /*1a810*/  UIMAD UR6, UR25, UR6, UR5 ;  /* 0x00000006190672a4 */ /* 0x000fe4000f8e0205 */
[----:B------:R-:W-:-:S02]  /*1a820*/  ULOP3.LUT UR17, UR17, UR21, URZ, 0xc0, !UPT ;  /* 0x0000001511117292 */ /* 0x000fc4000f8ec03f */
[----:B------:R-:W-:Y:S02]  /*1a830*/  UIMAD UR5, UR7, UR24, UR19 ;  /* 0x00000018070572a4 */ /* 0x000fe4000f8e0213 */
[----:B------:R-:W-:Y:S01]  /*1a840*/  UISETP.NE.AND UP0, UPT, UR45, URZ, UPT ;  /* 0x0000003f2d00728c */ /* 0x000fe2000bf05270 */
[----:B------:R-:W-:Y:S01]  /*1a850*/  ULDC UR7, c[0x0][0x610] ;  /* 0x0001840000077ab9 */ /* 0x000fe20000000800 */
[----:B------:R-:W-:Y:S02]  /*1a860*/  UIMAD UR5, UR5, UR20, UR17 ;  /* 0x00000014050572a4 */ /* 0x000fe4000f8e0211 */
[----:B------:R-:W-:-:S04]  /*1a870*/  UIMAD UR8, UR6, UR7, UR8 ;  /* 0x00000007060872a4 */ /* 0x000fc8000f8e0208 */
[----:B------:R-:W-:Y:S02]  /*1a880*/  USEL UR6, UR5, UR8, !UP0 ;  /* 0x0000000805067287 */ /* 0x000fe4000c000000 */
[----:B------:R-:W-:-:S04]  /*1a890*/  USEL UR8, UR8, UR5, !UP0 ;  /* 0x0000000508087287 */ /* 0x000fc8000c000000 */
[----:B------:R-:W-:Y:S02]  /*1a8a0*/  MOV R3, UR6 ;  /* 0x0000000600037c02 */ /* 0x000fe40008000f00 */
[----:B------:R-:W-:-:S07]  /*1a8b0*/  IMAD.U32 R2, RZ, RZ, UR8 ;  /* 0x00000008ff027e24 */ /* 0x000fce000f8e00ff */
.L_x_547:
[----:B------:R-:W-:-:S08]  /*1a8c0*/  NOP ;  /* 0x0000000000007918 */ /* 0x000fd00000000000 */
[----:B0-----:R-:W0:-:S00]  /*1a8d0*/  USETMAXREG.DEALLOC.CTAPOOL 0x18 ;  /* 0x00000018000079c8 */ /* 0x001e0000080e0500 */
[----:B------:R-:W-:-:S13]  /*1a8e0*/  ISETP.NE.AND P0, PT, RZ, UR9, PT ;  /* 0x00000009ff007c0c */ /* 0x000fda000bf05270 */
[----:B------:R-:W-:Y:S05]  /*1a8f0*/  @P0 EXIT ;  /* 0x000000000000094d */ /* 0x000fea0003800000 */
[----:B0-----:R-:W-:Y:S01]  /*1a900*/  LOP3.LUT P0, RZ, R0, 0xff, RZ, 0xc0, !PT ;  /* 0x000000ff00ff7812 */ /* 0x001fe2000780c0ff */
[----:B------:R-:W-:Y:S02]  /*1a910*/  IMAD.MOV.U32 R0, RZ, RZ, 0x1 ;  /* 0x00000001ff007424 */ /* 0x000fe400078e00ff */
[----:B------:R-:W-:-:S10]  /*1a920*/  IMAD.MOV.U32 R6, RZ, RZ, RZ ;  /* 0x000000ffff067224 */ /* 0x000fd400078e00ff */
[----:B------:R-:W-:Y:S05]  /*1a930*/  @!P0 BRA `(.L_x_550) ;  /* 0x0000000c00c88947 */ /* 0x000fea0003800000 */
[----:B------:R-:W0:Y:S01]  /*1a940*/  S2UR UR8, SR_CgaCtaId ;  /* 0x00000000000879c3 */ /* 0x000e220000008800 */
[----:B------:R-:W-:Y:S01]  /*1a950*/  ULDC UR4, c[0x0][0x28c] ;  /* 0x0000a30000047ab9 */ /* 0x000fe20000000800 */
[----:B------:R-:W-:Y:S01]  /*1a960*/  ULDC UR7, c[0x0][0x658] ;  /* 0x0001960000077ab9 */ /* 0x000fe20000000800 */
[----:B------:R-:W-:Y:S01]  /*1a970*/  UMOV UR11, 0xffffffff ;  /* 0xffffffff000b7882 */ /* 0x000fe20000000000 */
[----:B------:R-:W-:Y:S01]  /*1a980*/  UIADD3 UR17, UR4, 0x3f, URZ ;  /* 0x0000003f04117890 */ /* 0x000fe2000fffe03f */
[----:B------:R-:W-:Y:S01]  /*1a990*/  BSSY B0, `(.L_x_550) ;  /* 0x00000ec000007945 */ /* 0x000fe20003800000 */
[----:B------:R-:W-:Y:S01]  /*1a9a0*/  ULDC UR5, c[0x0][0x600] ;  /* 0x0001800000057ab9 */ /* 0x000fe20000000800 */
[----:B------:R-:W-:Y:S01]  /*1a9b0*/  USHF.L.U32 UR11, UR11, UR7, URZ ;  /* 0x000000070b0b7299 */ /* 0x000fe2000800063f */
[----:B------:R-:W-:Y:S01]  /*1a9c0*/  MOV R8, 0x1 ;  /* 0x0000000100087802 */ /* 0x000fe20000000f00 */
[----:B------:R-:W-:Y:S01]  /*1a9d0*/  UMOV UR19, 0x1 ;  /* 0x0000000100137882 */ /* 0x000fe20000000000 */
[----:B------:R-:W-:Y:S01]  /*1a9e0*/  UIADD3 UR4, UR5, -0x1, URZ ;  /* 0xffffffff05047890 */ /* 0x000fe2000fffe03f */
[----:B------:R-:W-:Y:S01]  /*1a9f0*/  IMAD.MOV.U32 R0, RZ, RZ, 0x1 ;  /* 0x00000001ff007424 */ /* 0x000fe200078e00ff */
[----:B------:R-:W-:Y:S01]  /*1aa00*/  ULDC UR9, c[0x0][0xc] ;  /* 0x0000030000097ab9 */ /* 0x000fe20000000800 */
[----:B------:R-:W-:Y:S01]  /*1aa10*/  USHF.L.U32 UR5, UR19, UR7, URZ ;  /* 0x0000000713057299 */ /* 0x000fe2000800063f */
[----:B------:R-:W-:Y:S01]  /*1aa20*/  IMAD.MOV.U32 R6, RZ, RZ, RZ ;  /* 0x000000ffff067224 */ /* 0x000fe200078e00ff */
[----:B------:R-:W-:Y:S01]  /*1aa30*/  USHF.R.S32.HI UR18, URZ, 0x1f, UR17 ;  /* 0x0000001f3f127899 */ /* 0x000fe20008011411 */
[----:B------:R-:W-:Y:S01]  /*1aa40*/  ULDC UR14, c[0x0][0x10] ;  /* 0x00000400000e7ab9 */ /* 0x000fe20000000800 */
[----:B------:R-:W-:-:S02]  /*1aa50*/  ULOP3.LUT UR7, URZ, UR11, URZ, 0x33, !UPT ;  /* 0x0000000b3f077292 */ /* 0x000fc4000f8e333f */
[----:B------:R-:W-:Y:S01]  /*1aa60*/  ULEA.HI UR17, UR18, UR17, URZ, 0x6 ;  /* 0x0000001112117291 */ /* 0x000fe2000f8f303f */
[----:B------:R-:W-:Y:S01]  /*1aa70*/  ULDC UR16, c[0x0][0x14] ;  /* 0x0000050000107ab9 */ /* 0x000fe20000000800 */
[----:B------:R-:W-:Y:S01]  /*1aa80*/  UMOV UR20, 0x1111 ;  /* 0x0000111100147882 */ /* 0x000fe20000000000 */
[----:B0-----:R-:W-:Y:S02]  /*1aa90*/  USHF.R.U32.HI UR28, URZ, 0x2, UR8 ;  /* 0x000000023f1c7899 */ /* 0x001fe40008011608 */
[----:B------:R-:W-:Y:S02]  /*1aaa0*/  ULOP3.LUT UR10, UR8, 0x3, URZ, 0xc0, !UPT ;  /* 0x00000003080a7892 */ /* 0x000fe4000f8ec03f */
[----:B------:R-:W-:Y:S02]  /*1aab0*/  USHF.L.U32 UR6, UR8, 0x6, URZ ;  /* 0x0000000608067899 */ /* 0x000fe4000800063f */
[----:B------:R-:W-:Y:S02]  /*1aac0*/  USHF.L.U32 UR27, UR8, 0xc, URZ ;  /* 0x0000000c081b7899 */ /* 0x000fe4000800063f */
[----:B------:R-:W-:-:S02]  /*1aad0*/  ULOP3.LUT UR8, UR8, 0xfffffffc, URZ, 0xc0, !UPT ;  /* 0xfffffffc08087892 */ /* 0x000fc4000f8ec03f */
[----:B------:R-:W-:Y:S02]  /*1aae0*/  UISETP.GT.U32.AND UP0, UPT, UR10, 0xffff, UPT ;  /* 0x0000ffff0a00788c */ /* 0x000fe4000bf04070 */
[----:B------:R-:W-:Y:S02]  /*1aaf0*/  ULOP3.LUT UR12, UR8, 0x1, URZ, 0xfc, !UPT ;  /* 0x00000001080c7892 */ /* 0x000fe4000f8efc3f */
[----:B------:R-:W-:Y:S02]  /*1ab00*/  ULOP3.LUT UR13, UR8, 0x2, URZ, 0xfc, !UPT ;  /* 0x00000002080d7892 */ /* 0x000fe4000f8efc3f */
[----:B------:R-:W-:Y:S02]  /*1ab10*/  USHF.L.U32 UR11, UR19, UR8, URZ ;  /* 0x00000008130b7299 */ /* 0x000fe4000800063f */
[----:B------:R-:W-:Y:S02]  /*1ab20*/  ULOP3.LUT UR15, UR8, 0x3, URZ, 0xfc, !UPT ;  /* 0x00000003080f7892 */ /* 0x000fe4000f8efc3f */
[----:B------:R-:W-:-:S02]  /*1ab30*/  UIMAD.WIDE.U32 UR8, UR9, UR14, URZ ;  /* 0x0000000e090872a5 */ /* 0x000fc4000f8e003f */
[----:B------:R-:W-:Y:S02]  /*1ab40*/  USHF.L.U32 UR12, UR19, UR12, URZ ;  /* 0x0000000c130c7299 */ /* 0x000fe4000800063f */
[----:B------:R-:W-:Y:S02]  /*1ab50*/  USHF.L.U32 UR14, UR19, UR13, URZ ;  /* 0x0000000d130e7299 */ /* 0x000fe4000800063f */
[----:B------:R-:W-:Y:S02]  /*1ab60*/  USEL UR10, UR10, 0xffff, !UP0 ;  /* 0x0000ffff0a0a7887 */ /* 0x000fe4000c000000 */
[----:B------:R-:W-:Y:S02]  /*1ab70*/  USHF.L.U32 UR15, UR19, UR15, URZ ;  /* 0x0000000f130f7299 */ /* 0x000fe4000800063f */
[----:B------:R-:W-:Y:S02]  /*1ab80*/  UIMAD.WIDE.U32 UR22, UR8, UR16, URZ ;  /* 0x00000010081672a5 */ /* 0x000fe4000f8e003f */
[----:B------:R-:W-:-:S02]  /*1ab90*/  UIMAD UR18, UR9, UR16, URZ ;  /* 0x00000010091272a4 */ /* 0x000fc4000f8e023f */
[----:B------:R-:W-:Y:S02]  /*1aba0*/  USHF.R.S32.HI UR13, URZ, 0x6, UR17 ;  /* 0x000000063f0d7899 */ /* 0x000fe40008011411 */
[----:B------:R-:W-:Y:S02]  /*1abb0*/  ULOP3.LUT UR11, UR14, UR11, UR12, 0xfe, !UPT ;  /* 0x0000000b0e0b7292 */ /* 0x000fe4000f8efe0c */
[----:B------:R-:W-:Y:S02]  /*1abc0*/  ULOP3.LUT UR10, UR10, 0xffff, URZ, 0xc0, !UPT ;  /* 0x0000ffff0a0a7892 */ /* 0x000fe4000f8ec03f */
[----:B------:R-:W-:Y:S02]  /*1abd0*/  ULOP3.LUT UR26, UR40, 0x2, URZ, 0xfc, !UPT ;  /* 0x00000002281a7892 */ /* 0x000fe4000f8efc3f */
[----:B------:R-:W-:Y:S02]  /*1abe0*/  ULOP3.LUT UR6, UR6, 0xc0, URZ, 0xc0, !UPT ;  /* 0x000000c006067892 */ /* 0x000fe4000f8ec03f */
[----:B------:R-:W-:-:S02]  /*1abf0*/  UIADD3 UR18, UR23, UR18, URZ ;  /* 0x0000001217127290 */ /* 0x000fc4000fffe03f */
[----:B------:R-:W-:Y:S02]  /*1ac00*/  ULOP3.LUT UR19, UR11, UR15, URZ, 0xfc, !UPT ;  /* 0x0000000f0b137292 */ /* 0x000fe4000f8efc3f */
[----:B------:R-:W-:Y:S02]  /*1ac10*/  USHF.L.U32 UR20, UR20, UR10, URZ ;  /* 0x0000000a14147299 */ /* 0x000fe4000800063f */
[----:B------:R-:W-:Y:S01]  /*1ac20*/  UIADD3 UR35, UR13, 0x1, URZ ;  /* 0x000000010d237890 */ /* 0x000fe2000fffe03f */
[----:B------:R-:W-:-:S11]  /*1ac30*/  ULDC.64 UR30, c[0x0][0x198] ;  /* 0x00006600001e7ab9 */ /* 0x000fd60000000a00 */
.L_x_561:
[----:B------:R-:W-:-:S03]  /*1ac40*/  UMOV UR8, 0xffffffff ;  /* 0xffffffff00087882 */ /* 0x000fc60000000000 */
[----:B------:R-:W-:Y:S05]  /*1ac50*/  BRA.DIV UR8, `(.L_x_551) ;  /* 0x0000000e08c87947 */ /* 0x000fea000b800000 */
[----:B------:R-:W-:-:S13]  /*1ac60*/  ELECT P6, URZ, PT ;  /* 0x00000000003f782f */ /* 0x000fda00038c0000 */
.L_x_571:
[----:B------:R-:W0:Y:S01]  /*1ac70*/  LDC R4, c[0x0][0x28c] ;  /* 0x0000a300ff047b82 */ /* 0x000e220000000800 */
[----:B------:R-:W-:Y:S01]  /*1ac80*/  BSSY B1, `(.L_x_552) ;  /* 0x000003f000017945 */ /* 0x000fe20003800000 */
[----:B0-----:R-:W-:-:S13]  /*1ac90*/  ISETP.LT.OR P6, PT, R4, 0x1, !P6 ;  /* 0x000000010400780c */ /* 0x001fda00077c1670 */
[----:B------:R-:W-:Y:S05]  /*1aca0*/  @P6 BRA `(.L_x_553) ;  /* 0x0000000000f06947 */ /* 0x000fea0003800000 */
[----:B------:R-:W-:Y:S01]  /*1acb0*/  LEA R4, R2, UR28, 0x2 ;  /* 0x0000001c02047c11 */ /* 0x000fe2000f8e10ff */
[----:B------:R-:W-:Y:S01]  /*1acc0*/  IMAD.U32 R14, RZ, RZ, UR35 ;  /* 0x00000023ff0e7e24 */ /* 0x000fe2000f8e00ff */
[----:B------:R-:W-:Y:S01]  /*1acd0*/  LEA R2, R3, UR6, 0x8 ;  /* 0x0000000603027c11 */ /* 0x000fe2000f8e40ff */
[----:B------:R-:W-:Y:S01]  /*1ace0*/  IMAD.MOV.U32 R3, RZ, RZ, R0 ;  /* 0x000000ffff037224 */ /* 0x000fe200078e0000 */
[----:B------:R-:W-:Y:S01]  /*1acf0*/  MOV R12, RZ ;  /* 0x000000ff000c7202 */ /* 0x000fe20000000f00 */
[----:B------:R-:W-:Y:S02]  /*1ad00*/  IMAD.SHL.U32 R11, R4, 0x40, RZ ;  /* 0x00000040040b7824 */ /* 0x000fe400078e00ff */
[----:B------:R-:W-:-:S07]  /*1ad10*/  IMAD.MOV.U32 R4, RZ, RZ, R6 ;  /* 0x000000ffff047224 */ /* 0x000fce00078e0006 */
.L_x_556:
[----:B------:R-:W0:Y:S01]  /*1ad20*/  S2R R10, SR_CgaCtaId ;  /* 0x00000000000a7919 */ /* 0x000e220000008800 */
[----:B------:R-:W-:Y:S01]  /*1ad30*/  MOV R5, 0x400 ;  /* 0x0000040000057802 */ /* 0x000fe20000000f00 */
[----:B------:R-:W1:Y:S03]  /*1ad40*/  S2R R7, SR_TID.X ;  /* 0x0000000000077919 */ /* 0x000e660000002100 */
[----:B0-----:R-:W-:Y:S02]  /*1ad50*/  LEA R13, R10, R5, 0x18 ;  /* 0x000000050a0d7211 */ /* 0x001fe400078ec0ff */
[----:B------:R-:W-:Y:S02]  /*1ad60*/  SHF.L.U32 R5, R3, 0x1f, RZ ;  /* 0x0000001f03057819 */ /* 0x000fe400000006ff */
[----:B------:R-:W-:Y:S02]  /*1ad70*/  LEA R10, R4, R13, 0x3 ;  /* 0x0000000d040a7211 */ /* 0x000fe400078e18ff */
[----:B-1----:R-:W-:-:S02]  /*1ad80*/  LOP3.LUT P1, RZ, R7, 0x7f, RZ, 0xc0, !PT ;  /* 0x0000007f07ff7812 */ /* 0x002fc4000782c0ff */
[----:B------:R-:W0:Y:S11]  /*1ad90*/  SYNCS.PHASECHK.TRANS64.TRYWAIT P0, [R10+URZ+0x18], R5 ;  /* 0x000018050a0075a7 */ /* 0x000e36000800017f */
[----:B------:R-:W1:Y:S01]  /*1ada0*/  @!P1 LDC R7, c[0x0][0x500] ;  /* 0x00014000ff079b82 */ /* 0x000e620000000800 */
[----:B0-----:R-:W-:Y:S05]  /*1adb0*/  @!P0 BRA `(.L_x_554) ;  /* 0x0000000c00908947 */ /* 0x001fea0003800000 */
.L_x_572:
[----:B------:R-:W-:Y:S01]  /*1adc0*/  UPRMT UR8, UR26, 0x9910, URZ ;  /* 0x000099101a087896 */ /* 0x000fe2000800003f */
[----:B-1----:R1:W-:Y:S03]  /*1add0*/  @!P1 SYNCS.ARRIVE.TRANS64 RZ, [R10+URZ], R7 ;  /* 0x000000070aff99a7 */ /* 0x0023e6000800003f */
[----:B------:R-:W-:-:S06]  /*1ade0*/  UISETP.NE.AND UP0, UPT, UR8, 0x2, UPT ;  /* 0x000000020800788c */ /* 0x000fcc000bf05270 */
[----:B------:R-:W-:-:S13]  /*1adf0*/  PLOP3.LUT P0, PT, PT, PT, UP0, 0x80, 0x0 ;  /* 0x000000000000781c */ /* 0x000fda0003f0f008 */
[----:B-1----:R-:W-:Y:S05]  /*1ae00*/  @P0 BRA `(.L_x_555) ;  /* 0x0000000000040947 */ /* 0x002fea0003800000 */
[----:B------:R-:W-:Y:S01]  /*1ae10*/  BPT.TRAP 0x1 ;  /* 0x000000040000795c */ /* 0x000fe20000300000 */
.L_x_555:
[----:B------:R-:W-:Y:S01]  /*1ae20*/  R2UR UR8, R4 ;  /* 0x00000000040872ca */ /* 0x000fe200000e0000 */
[----:B------:R-:W-:Y:S01]  /*1ae30*/  VIADD R14, R14, 0xffffffff ;  /* 0xffffffff0e0e7836 */ /* 0x000fe20000000000 */
[----:B------:R-:W-:Y:S01]  /*1ae40*/  R2UR UR15, R13 ;  /* 0x000000000d0f72ca */ /* 0x000fe200000e0000 */
[----:B------:R-:W-:Y:S01]  /*1ae50*/  UIADD3 UR14, UP0, UR30, 0xf0, URZ ;  /* 0x000000f01e0e7890 */ /* 0x000fe2000ff1e03f */
[----:B------:R-:W-:Y:S01]  /*1ae60*/  R2UR UR29, R11 ;  /* 0x000000000b1d72ca */ /* 0x000fe200000e0000 */
[----:B------:R-:W-:Y:S01]  /*1ae70*/  UIADD3 UR32, UP1, UR30, 0x1f0, URZ ;  /* 0x000001f01e207890 */ /* 0x000fe2000ff3e03f */
[----:B------:R-:W-:Y:S01]  /*1ae80*/  R2UR UR9, R10 ;  /* 0x000000000a0972ca */ /* 0x000fe200000e0000 */
[----:B------:R-:W-:Y:S01]  /*1ae90*/  UPRMT UR21, URZ, 0x5410, UR20 ;  /* 0x000054103f157896 */ /* 0x000fe20008000014 */
[----:B------:R-:W-:Y:S01]  /*1aea0*/  R2UR UR10, R12 ;  /* 0x000000000c0a72ca */ /* 0x000fe200000e0000 */
[----:B------:R-:W-:Y:S01]  /*1aeb0*/  VIADD R4, R4, 0x1 ;  /* 0x0000000104047836 */ /* 0x000fe20000000000 */
[----:B------:R-:W-:Y:S01]  /*1aec0*/  R2UR UR12, R9 ;  /* 0x00000000090c72ca */ /* 0x000fe200000e0000 */
[----:B------:R-:W-:Y:S01]  /*1aed0*/  UPRMT UR36, URZ, 0x5410, UR19 ;  /* 0x000054103f247896 */ /* 0x000fe20008000013 */
[----:B------:R-:W-:Y:S01]  /*1aee0*/  R2UR UR34, R2 ;  /* 0x00000000022272ca */ /* 0x000fe200000e0000 */
[----:B------:R-:W-:Y:S01]  /*1aef0*/  USHF.L.U32 UR8, UR8, 0xe, URZ ;  /* 0x0000000e08087899 */ /* 0x000fe2000800063f */
[----:B------:R-:W-:Y:S01]  /*1af00*/  ISETP.GT.AND P1, PT, R14, 0x1, PT ;  /* 0x000000010e00780c */ /* 0x000fe20003f24270 */
[----:B------:R-:W-:Y:S01]  /*1af10*/  UIADD3.X UR33, URZ, UR31, URZ, UP1, !UPT ;  /* 0x0000001f3f217290 */ /* 0x000fe20008ffe43f */
[----:B------:R-:W-:Y:S01]  /*1af20*/  ISETP.NE.AND P0, PT, R4, 0x3, PT ;  /* 0x000000030400780c */ /* 0x000fe20003f05270 */
[----:B------:R-:W-:Y:S01]  /*1af30*/  ULEA UR11, UR28, UR8, 0xc ;  /* 0x000000081c0b7291 */ /* 0x000fe2000f8e603f */
[----:B------:R-:W-:Y:S01]  /*1af40*/  VIADD R12, R12, 0x40 ;  /* 0x000000400c0c7836 */ /* 0x000fe20000000000 */
[----:B------:R-:W-:Y:S01]  /*1af50*/  ULOP3.LUT UR8, UR8, 0x3000, UR27, 0xf8, !UPT ;  /* 0x0000300008087892 */ /* 0x000fe2000f8ef81b */
[----:B0-----:R-:W-:Y:S01]  /*1af60*/  SEL R10, RZ, 0x1, P0 ;  /* 0x00000001ff0a7807 */ /* 0x001fe20000000000 */
[----:B------:R-:W-:Y:S01]  /*1af70*/  ULEA UR11, UR11, UR15, 0x1 ;  /* 0x0000000f0b0b7291 */ /* 0x000fe2000f8e083f */
[----:B------:R-:W-:Y:S01]  /*1af80*/  SEL R4, R4, RZ, P0 ;  /* 0x000000ff04047207 */ /* 0x000fe20000000000 */
[----:B------:R-:W-:Y:S01]  /*1af90*/  ULEA UR8, UR8, UR15, 0x1 ;  /* 0x0000000f08087291 */ /* 0x000fe2000f8e083f */
[----:B------:R-:W-:Y:S01]  /*1afa0*/  LOP3.LUT R3, R3, R10, RZ, 0x3c, !PT ;  /* 0x0000000a03037212 */ /* 0x000fe200078e3cff */
[----:B------:R-:W-:-:S02]  /*1afb0*/  UIADD3 UR24, UR11, 0x100, URZ ;  /* 0x000001000b187890 */ /* 0x000fc4000fffe03f */
[----:B------:R-:W-:Y:S02]  /*1afc0*/  UIADD3.X UR15, URZ, UR31, URZ, UP0, !UPT ;  /* 0x0000001f3f0f7290 */ /* 0x000fe400087fe43f */
[----:B------:R-:W-:Y:S01]  /*1afd0*/  UIADD3 UR25, UR8, 0x18100, URZ ;  /* 0x0001810008197890 */ /* 0x000fe2000fffe03f */
[----:B------:R-:W-:Y:S01]  /*1afe0*/  UMOV UR16, 0x0 ;  /* 0x0000000000107882 */ /* 0x000fe20000000000 */
[----:B------:R-:W-:Y:S01]  /*1aff0*/  UMOV UR17, 0x10000000 ;  /* 0x1000000000117882 */ /* 0x000fe20000000000 */
[----:B------:R-:W-:Y:S01]  /*1b000*/  UMOV UR11, UR29 ;  /* 0x0000001d000b7c82 */ /* 0x000fe20008000000 */
[----:B------:R-:W-:-:S03]  /*1b010*/  UMOV UR8, UR24 ;  /* 0x0000001800087c82 */ /* 0x000fc60008000000 */
[----:B------:R0:W-:Y:S02]  /*1b020*/  UTMALDG.3D.MULTICAST [UR8], [UR14], UR21, desc[UR16] ;  /* 0x000010080e0073b4 */ /* 0x0001e40008011815 */
[----:B0-----:R-:W-:Y:S01]  /*1b030*/  UMOV UR8, UR25 ;  /* 0x0000001900087c82 */ /* 0x001fe20008000000 */
[----:B------:R-:W-:Y:S02]  /*1b040*/  UMOV UR11, UR34 ;  /* 0x00000022000b7c82 */ /* 0x000fe40008000000 */
[----:B------:R0:W-:Y:S02]  /*1b050*/  UTMALDG.3D.MULTICAST [UR8], [UR32], UR36, desc[UR16] ;  /* 0x00001008200073b4 */ /* 0x0001e40008011824 */
[----:B0-----:R-:W-:Y:S05]  /*1b060*/  @P1 BRA `(.L_x_556) ;  /* 0xfffffffc002c1947 */ /* 0x001fea000383ffff */
.L_x_553:
[----:B------:R-:W-:Y:S05]  /*1b070*/  BSYNC B1 ;  /* 0x0000000000017941 */ /* 0x000fea0003800000 */
.L_x_552:
[----:B------:R-:W2:Y:S01]  /*1b080*/  LDL.LU R15, [R1+0x200] ;  /* 0x00020000010f7983 */ /* 0x000ea20000300800 */
[----:B------:R-:W-:Y:S01]  /*1b090*/  LOP3.LUT P0, RZ, R8, 0xff, RZ, 0xc0, !PT ;  /* 0x000000ff08ff7812 */ /* 0x000fe2000780c0ff */
[----:B------:R-:W-:Y:S02]  /*1b0a0*/  ULDC.64 UR8, c[0x0][0x650] ;  /* 0x0001940000087ab9 */ /* 0x000fe40000000a00 */
[----:B------:R-:W3:Y:S01]  /*1b0b0*/  LDL.LU R13, [R1+0x204] ;  /* 0x00020400010d7983 */ /* 0x000ee20000300800 */
[----:B------:R-:W-:Y:S01]  /*1b0c0*/  IADD3 R6, R6, UR13, RZ ;  /* 0x0000000d06067c10 */ /* 0x000fe2000fffe0ff */
[----:B------:R-:W-:Y:S01]  /*1b0d0*/  UISETP.GE.U32.AND UP0, UPT, UR13, 0x3, UPT ;  /* 0x000000030d00788c */ /* 0x000fe2000bf06070 */
[----:B------:R-:W-:Y:S01]  /*1b0e0*/  BSSY B1, `(.L_x_557) ;  /* 0x0000074000017945 */ /* 0x000fe20003800000 */
[----:B------:R-:W-:Y:S02]  /*1b0f0*/  MOV R9, 0xffffffff ;  /* 0xffffffff00097802 */ /* 0x000fe40000000f00 */
[----:B------:R-:W-:-:S02]  /*1b100*/  PRMT R4, RZ, 0x7610, R4 ;  /* 0x00007610ff047816 */ /* 0x000fc40000000004 */
[----:B------:R-:W-:Y:S02]  /*1b110*/  PLOP3.LUT P1, PT, PT, PT, UP0, 0x80, 0x0 ;  /* 0x000000000000781c */ /* 0x000fe40003f2f008 */
[----:B------:R-:W0:Y:S01]  /*1b120*/  @P0 S2R R3, SR_CgaCtaId ;  /* 0x0000000000030919 */ /* 0x000e220000008800 */
[----:B------:R-:W-:Y:S02]  /*1b130*/  @P0 MOV R2, 0x400 ;  /* 0x0000040000020802 */ /* 0x000fe40000000f00 */
[----:B------:R-:W-:Y:S02]  /*1b140*/  PRMT R8, RZ, 0x7610, R8 ;  /* 0x00007610ff087816 */ /* 0x000fe40000000008 */
[----:B0-----:R-:W-:-:S04]  /*1b150*/  @P0 LEA R2, R3, R2, 0x18 ;  /* 0x0000000203020211 */ /* 0x001fc800078ec0ff */
[----:B------:R0:W-:Y:S01]  /*1b160*/  @P0 SYNCS.ARRIVE.TRANS64.A1T0 RZ, [R2+URZ+0x48], RZ ;  /* 0x000048ff02ff09a7 */ /* 0x0001e2000810003f */
[----:B------:R-:W-:Y:S01]  /*1b170*/  ISETP.GT.U32.AND P0, PT, R6, 0x2, PT ;  /* 0x000000020600780c */ /* 0x000fe20003f04070 */
[----:B0-----:R-:W-:-:S05]  /*1b180*/  IMAD.U32 R2, RZ, RZ, UR13 ;  /* 0x0000000dff027e24 */ /* 0x001fca000f8e00ff */
[----:B------:R-:W-:Y:S01]  /*1b190*/  ISETP.LT.U32.AND P0, PT, R2, 0x3, P0 ;  /* 0x000000030200780c */ /* 0x000fe20000701070 */
[----:B------:R-:W-:-:S04]  /*1b1a0*/  IMAD.WIDE.U32 R2, R6, -0x55555555, RZ ;  /* 0xaaaaaaab06027825 */ /* 0x000fc800078e00ff */
[----:B------:R-:W-:Y:S01]  /*1b1b0*/  IMAD.MOV.U32 R2, RZ, RZ, -0x1 ;  /* 0xffffffffff027424 */ /* 0x000fe200078e00ff */
[----:B------:R-:W-:Y:S02]  /*1b1c0*/  SHF.R.U32.HI R5, RZ, 0x1, R3 ;  /* 0x00000001ff057819 */ /* 0x000fe40000011603 */
[----:B------:R-:W-:-:S03]  /*1b1d0*/  SEL R3, RZ, 0x1, !P0 ;  /* 0x00000001ff037807 */ /* 0x000fc60004000000 */
[----:B------:R-:W-:Y:S01]  /*1b1e0*/  IMAD R6, R5, -0x3, R6 ;  /* 0xfffffffd05067824 */ /* 0x000fe200078e0206 */
[----:B------:R-:W-:Y:S01]  /*1b1f0*/  LOP3.LUT R0, R0, R3, RZ, 0x3c, !PT ;  /* 0x0000000300007212 */ /* 0x000fe200078e3cff */
[----:B------:R-:W-:-:S03]  /*1b200*/  IMAD.MOV.U32 R3, RZ, RZ, -0x1 ;  /* 0xffffffffff037424 */ /* 0x000fc600078e00ff */
[----:B------:R-:W-:Y:S02]  /*1b210*/  @P1 LOP3.LUT R0, R0, 0x1, R5, 0x78, !PT ;  /* 0x0000000100001812 */ /* 0x000fe400078e7805 */
[----:B---3--:R-:W-:-:S04]  /*1b220*/  IADD3 R13, P0, R13, UR22, RZ ;  /* 0x000000160d0d7c10 */ /* 0x008fc8000ff1e0ff */
[----:B--2---:R-:W-:Y:S01]  /*1b230*/  IADD3.X R15, R15, UR18, RZ, P0, !PT ;  /* 0x000000120f0f7c10 */ /* 0x004fe200087fe4ff */
[----:B------:R0:W-:Y:S01]  /*1b240*/  STL [R1+0x204], R13 ;  /* 0x0002040d01007387 */ /* 0x0001e20000100800 */
[----:B------:R-:W-:-:S03]  /*1b250*/  ISETP.GE.U32.AND P0, PT, R13, UR8, PT ;  /* 0x000000080d007c0c */ /* 0x000fc6000bf06070 */
[----:B------:R0:W-:Y:S01]  /*1b260*/  STL [R1+0x200], R15 ;  /* 0x0002000f01007387 */ /* 0x0001e20000100800 */
[----:B------:R-:W-:-:S13]  /*1b270*/  ISETP.GE.U32.AND.EX P0, PT, R15, UR9, PT, P0 ;  /* 0x000000090f007c0c */ /* 0x000fda000bf06100 */
[----:B0-----:R-:W-:Y:S05]  /*1b280*/  @P0 BRA `(.L_x_558) ;  /* 0x0000000400640947 */ /* 0x001fea0003800000 */
[----:B------:R-:W0:Y:S01]  /*1b290*/  S2R R7, SR_CTAID.X ;  /* 0x0000000000077919 */ /* 0x000e220000002500 */
[----:B------:R-:W-:Y:S01]  /*1b2a0*/  ULDC UR8, c[0x0][0x150] ;  /* 0x0000540000087ab9 */ /* 0x000fe20000000800 */
[----:B------:R-:W1:Y:S01]  /*1b2b0*/  LDC R4, c[0x0][0x144] ;  /* 0x00005100ff047b82 */ /* 0x000e620000000800 */
[----:B------:R-:W-:Y:S01]  /*1b2c0*/  UISETP.NE.AND UP0, UPT, UR45, URZ, UPT ;  /* 0x0000003f2d00728c */ /* 0x000fe2000bf05270 */
[----:B------:R-:W2:Y:S01]  /*1b2d0*/  S2R R5, SR_CTAID.Y ;  /* 0x0000000000057919 */ /* 0x000ea20000002600 */
[----:B------:R-:W-:-:S04]  /*1b2e0*/  ULDC UR11, c[0x0][0x630] ;  /* 0x00018c00000b7ab9 */ /* 0x000fc80000000800 */
[----:B------:R-:W-:Y:S01]  /*1b2f0*/  PLOP3.LUT P0, PT, PT, PT, UP0, 0x80, 0x0 ;  /* 0x000000000000781c */ /* 0x000fe20003f0f008 */
[----:B------:R-:W3:Y:S01]  /*1b300*/  LDC R10, c[0x0][0x148] ;  /* 0x00005200ff0a7b82 */ /* 0x000ee20000000800 */
[----:B0-----:R-:W-:Y:S02]  /*1b310*/  I2FP.F32.U32 R2, R7 ;  /* 0x0000000700027245 */ /* 0x001fe40000201000 */
[----:B--2---:R-:W-:-:S03]  /*1b320*/  I2FP.F32.U32 R3, R5 ;  /* 0x0000000500037245 */ /* 0x004fc60000201000 */
[----:B------:R-:W-:Y:S01]  /*1b330*/  FMUL R2, R2, UR8 ;  /* 0x0000000802027c20 */ /* 0x000fe20008400000 */
[----:B------:R-:W-:Y:S02]  /*1b340*/  ULDC UR8, c[0x0][0x154] ;  /* 0x0000550000087ab9 */ /* 0x000fe40000000800 */
[----:B------:R-:W-:Y:S01]  /*1b350*/  FMUL R9, R3, UR8 ;  /* 0x0000000803097c20 */ /* 0x000fe20008400000 */
[----:B------:R-:W-:Y:S02]  /*1b360*/  ULDC.64 UR8, c[0x0][0x628] ;  /* 0x00018a0000087ab9 */ /* 0x000fe40000000a00 */
[----:B------:R-:W0:Y:S08]  /*1b370*/  F2I.U32.TRUNC.NTZ R2, R2 ;  /* 0x0000000200027305 */ /* 0x000e30000020f000 */
[----:B------:R-:W2:Y:S01]  /*1b380*/  F2I.U32.TRUNC.NTZ R9, R9 ;  /* 0x0000000900097305 */ /* 0x000ea2000020f000 */
[----:B0-----:R-:W-:-:S02]  /*1b390*/  IMAD.MOV R3, RZ, RZ, -R2 ;  /* 0x000000ffff037224 */ /* 0x001fc400078e0a02 */
[----:B------:R-:W-:Y:S02]  /*1b3a0*/  IMAD.MOV.U32 R2, RZ, RZ, R13 ;  /* 0x000000ffff027224 */ /* 0x000fe400078e000d */
[----:B-1----:R-:W-:Y:S02]  /*1b3b0*/  IMAD R7, R4, R3, R7 ;  /* 0x0000000304077224 */ /* 0x002fe400078e0207 */
[----:B--2---:R-:W-:-:S04]  /*1b3c0*/  IMAD.MOV R3, RZ, RZ, -R9 ;  /* 0x000000ffff037224 */ /* 0x004fc800078e0a09 */
[----:B---3--:R-:W-:Y:S01]  /*1b3d0*/  @P0 IMAD R7, R10, R3, R5 ;  /* 0x000000030a070224 */ /* 0x008fe200078e0205 */
[----:B------:R-:W-:Y:S02]  /*1b3e0*/  ISETP.NE.U32.AND P0, PT, RZ, UR8, PT ;  /* 0x00000008ff007c0c */ /* 0x000fe4000bf05070 */
[----:B------:R-:W-:Y:S02]  /*1b3f0*/  MOV R3, R15 ;  /* 0x0000000f00037202 */ /* 0x000fe40000000f00 */
[----:B------:R-:W-:-:S13]  /*1b400*/  ISETP.NE.AND.EX P0, PT, RZ, UR9, PT, P0 ;  /* 0x00000009ff007c0c */ /* 0x000fda000bf05300 */
[----:B------:R-:W-:Y:S05]  /*1b410*/  @!P0 BRA `(.L_x_559) ;  /* 0x0000000000288947 */ /* 0x000fea0003800000 */
[----:B------:R-:W-:Y:S02]  /*1b420*/  ULDC UR10, c[0x0][0x634] ;  /* 0x00018d00000a7ab9 */ /* 0x000fe40000000800 */
[----:B------:R-:W-:-:S05]  /*1b430*/  IADD3 R3, P0, R13, UR10, RZ ;  /* 0x0000000a0d037c10 */ /* 0x000fca000ff1e0ff */
[----:B------:R-:W-:-:S04]  /*1b440*/  IMAD.X R9, RZ, RZ, R15, P0 ;  /* 0x000000ffff097224 */ /* 0x000fc800000e060f */
[----:B------:R-:W-:-:S04]  /*1b450*/  IMAD.WIDE.U32 R4, R9, UR8, RZ ;  /* 0x0000000809047c25 */ /* 0x000fc8000f8e00ff */
[----:B------:R-:W-:-:S04]  /*1b460*/  IMAD.WIDE.U32 R4, P0, R3, UR9, R4 ;  /* 0x0000000903047c25 */ /* 0x000fc8000f800004 */
[----:B------:R-:W-:-:S04]  /*1b470*/  IMAD.WIDE.U32 R2, R3, UR8, RZ ;  /* 0x0000000803027c25 */ /* 0x000fc8000f8e00ff */
[----:B------:R-:W-:Y:S01]  /*1b480*/  IMAD.MOV.U32 R2, RZ, RZ, R5 ;  /* 0x000000ffff027224 */ /* 0x000fe200078e0005 */
[----:B------:R-:W-:Y:S01]  /*1b490*/  IADD3 RZ, P1, R3, R4, RZ ;  /* 0x0000000403ff7210 */ /* 0x000fe20007f3e0ff */
[----:B------:R-:W-:-:S04]  /*1b4a0*/  IMAD.X R3, RZ, RZ, RZ, P0 ;  /* 0x000000ffff037224 */ /* 0x000fc800000e06ff */
[----:B------:R-:W-:-:S08]  /*1b4b0*/  IMAD.WIDE.U32.X R2, R9, UR9, R2, P1 ;  /* 0x0000000909027c25 */ /* 0x000fd000088e0402 */
.L_x_559:
[--C-:B------:R-:W-:Y:S01]  /*1b4c0*/  SHF.R.U64 R9, R2, UR11, R3.reuse ;  /* 0x0000000b02097c19 */ /* 0x100fe20008001203 */
[----:B------:R-:W-:Y:S01]  /*1b4d0*/  ULDC.64 UR8, c[0x0][0x620] ;  /* 0x0001880000087ab9 */ /* 0x000fe20000000a00 */
[----:B------:R-:W-:Y:S01]  /*1b4e0*/  SHF.R.U32.HI R2, RZ, UR11, R3 ;  /* 0x0000000bff027c19 */ /* 0x000fe20008011603 */
[----:B------:R-:W-:Y:S01]  /*1b4f0*/  IMAD.MOV.U32 R3, RZ, RZ, R15 ;  /* 0x000000ffff037224 */ /* 0x000fe200078e000f */
[----:B------:R-:W-:Y:S01]  /*1b500*/  IADD3 R11, P0, RZ, -R9, RZ ;  /* 0x80000009ff0b7210 */ /* 0x000fe20007f1e0ff */
[----:B------:R-:W-:-:S03]  /*1b510*/  ULDC.64 UR10, c[0x0][0x640] ;  /* 0x00019000000a7ab9 */ /* 0x000fc60000000a00 */
[----:B------:R-:W-:Y:S02]  /*1b520*/  IADD3.X R2, RZ, ~R2, RZ, P0, !PT ;  /* 0x80000002ff027210 */ /* 0x000fe400007fe4ff */
[----:B------:R-:W-:-:S03]  /*1b530*/  ISETP.NE.U32.AND P0, PT, RZ, UR10, PT ;  /* 0x0000000aff007c0c */ /* 0x000fc6000bf05070 */
[----:B------:R-:W-:Y:S01]  /*1b540*/  IMAD R2, R2, UR8, RZ ;  /* 0x0000000802027c24 */ /* 0x000fe2000f8e02ff */
[----:B------:R-:W-:-:S03]  /*1b550*/  ISETP.NE.AND.EX P0, PT, RZ, UR11, PT, P0 ;  /* 0x0000000bff007c0c */ /* 0x000fc6000bf05300 */
[----:B------:R-:W-:Y:S02]  /*1b560*/  IMAD R5, R11, UR9, R2 ;  /* 0x000000090b057c24 */ /* 0x000fe4000f8e0202 */
[----:B------:R-:W-:-:S04]  /*1b570*/  IMAD.MOV.U32 R2, RZ, RZ, R13 ;  /* 0x000000ffff027224 */ /* 0x000fc800078e000d */
[----:B------:R-:W-:Y:S01]  /*1b580*/  IMAD.WIDE.U32 R2, R11, UR8, R2 ;  /* 0x000000080b027c25 */ /* 0x000fe2000f8e0002 */
[----:B------:R-:W-:-:S03]  /*1b590*/  ULDC UR8, c[0x0][0x618] ;  /* 0x0001860000087ab9 */ /* 0x000fc60000000800 */
[----:B------:R-:W-:-:S05]  /*1b5a0*/  IMAD.IADD R3, R3, 0x1, R5 ;  /* 0x0000000103037824 */ /* 0x000fca00078e0205 */
[--C-:B------:R-:W-:Y:S02]  /*1b5b0*/  SHF.R.U64 R10, R2, UR8, R3.reuse ;  /* 0x00000008020a7c19 */ /* 0x100fe40008001203 */
[----:B------:R-:W-:Y:S01]  /*1b5c0*/  SHF.R.U32.HI R3, RZ, UR8, R3 ;  /* 0x00000008ff037c19 */ /* 0x000fe20008011603 */
[----:B------:R-:W-:-:S03]  /*1b5d0*/  ULDC UR8, c[0x0][0x608] ;  /* 0x0001820000087ab9 */ /* 0x000fc60000000800 */
[--C-:B------:R-:W-:Y:S02]  /*1b5e0*/  SHF.R.U64 R12, R10, UR8, R3.reuse ;  /* 0x000000080a0c7c19 */ /* 0x100fe40008001203 */
[----:B------:R-:W-:Y:S01]  /*1b5f0*/  SHF.R.U32.HI R3, RZ, UR8, R3 ;  /* 0x00000008ff037c19 */ /* 0x000fe20008011603 */
[----:B------:R-:W-:-:S03]  /*1b600*/  ULDC UR8, c[0x0][0x658] ;  /* 0x0001960000087ab9 */ /* 0x000fc60000000800 */
[--C-:B------:R-:W-:Y:S02]  /*1b610*/  SHF.R.U32.HI R13, RZ, UR8, R3.reuse ;  /* 0x00000008ff0d7c19 */ /* 0x100fe40008011603 */
[----:B------:R-:W-:-:S03]  /*1b620*/  SHF.R.U64 R11, R12, UR8, R3 ;  /* 0x000000080c0b7c19 */ /* 0x000fc60008001203 */
[----:B------:R-:W-:Y:S01]  /*1b630*/  IMAD.MOV.U32 R3, RZ, RZ, R13 ;  /* 0x000000ffff037224 */ /* 0x000fe200078e000d */
[----:B------:R-:W-:Y:S01]  /*1b640*/  MOV R2, R11 ;  /* 0x0000000b00027202 */ /* 0x000fe20000000f00 */
[----:B------:R-:W-:Y:S06]  /*1b650*/  @!P0 BRA `(.L_x_560) ;  /* 0x0000000000288947 */ /* 0x000fec0003800000 */
[----:B------:R-:W-:Y:S02]  /*1b660*/  ULDC UR8, c[0x0][0x64c] ;  /* 0x0001930000087ab9 */ /* 0x000fe40000000800 */
[----:B------:R-:W-:-:S05]  /*1b670*/  IADD3 R3, P0, R11, UR8, RZ ;  /* 0x000000080b037c10 */ /* 0x000fca000ff1e0ff */
[----:B------:R-:W-:-:S04]  /*1b680*/  IMAD.X R13, RZ, RZ, R13, P0 ;  /* 0x000000ffff0d7224 */ /* 0x000fc800000e060d */
[----:B------:R-:W-:-:S04]  /*1b690*/  IMAD.WIDE.U32 R4, R13, UR10, RZ ;  /* 0x0000000a0d047c25 */ /* 0x000fc8000f8e00ff */
[----:B------:R-:W-:-:S04]  /*1b6a0*/  IMAD.WIDE.U32 R4, P0, R3, UR11, R4 ;  /* 0x0000000b03047c25 */ /* 0x000fc8000f800004 */
[----:B------:R-:W-:Y:S01]  /*1b6b0*/  IMAD.WIDE.U32 R2, R3, UR10, RZ ;  /* 0x0000000a03027c25 */ /* 0x000fe2000f8e00ff */
[----:B------:R-:W-:-:S04]  /*1b6c0*/  MOV R2, R5 ;  /* 0x0000000500027202 */ /* 0x000fc80000000f00 */
[----:B------:R-:W-:Y:S01]  /*1b6d0*/  IADD3 RZ, P1, R3, R4, RZ ;  /* 0x0000000403ff7210 */ /* 0x000fe20007f3e0ff */
[----:B------:R-:W-:-:S04]  /*1b6e0*/  IMAD.X R3, RZ, RZ, RZ, P0 ;  /* 0x000000ffff037224 */ /* 0x000fc800000e06ff */
[----:B------:R-:W-:-:S08]  /*1b6f0*/  IMAD.WIDE.U32.X R2, R13, UR11, R2, P1 ;  /* 0x0000000b0d027c25 */ /* 0x000fd000088e0402 */
.L_x_560:
[----:B------:R-:W-:Y:S01]  /*1b700*/  ULDC UR8, c[0x0][0x648] ;  /* 0x0001920000087ab9 */ /* 0x000fe20000000800 */
[----:B------:R-:W-:Y:S01]  /*1b710*/  LOP3.LUT R12, R12, UR7, RZ, 0xc0, !PT ;  /* 0x000000070c0c7c12 */ /* 0x000fe2000f8ec0ff */
[----:B------:R-:W-:Y:S01]  /*1b720*/  UISETP.NE.AND UP0, UPT, UR45, URZ, UPT ;  /* 0x0000003f2d00728c */ /* 0x000fe2000bf05270 */
[----:B------:R-:W-:Y:S01]  /*1b730*/  SHF.R.U64 R3, R2, UR8, R3 ;  /* 0x0000000802037c19 */ /* 0x000fe20008001203 */
[----:B------:R-:W-:Y:S01]  /*1b740*/  ULDC UR8, c[0x0][0x638] ;  /* 0x00018e0000087ab9 */ /* 0x000fe20000000800 */
[----:B------:R-:W-:-:S03]  /*1b750*/  IMAD.MOV.U32 R4, RZ, RZ, 0x1 ;  /* 0x00000001ff047424 */ /* 0x000fc600078e00ff */
[----:B------:R-:W-:Y:S01]  /*1b760*/  IMAD.MOV R2, RZ, RZ, -R3 ;  /* 0x000000ffff027224 */ /* 0x000fe200078e0a03 */
[----:B------:R-:W-:Y:S01]  /*1b770*/  PLOP3.LUT P0, PT, PT, PT, UP0, 0x40, 0x0 ;  /* 0x000000000000781c */ /* 0x000fe20003f0e808 */
[----:B------:R-:W-:Y:S01]  /*1b780*/  IMAD R12, R3, UR5, R12 ;  /* 0x00000005030c7c24 */ /* 0x000fe2000f8e020c */
[----:B------:R-:W-:Y:S01]  /*1b790*/  PLOP3.LUT P1, PT, PT, PT, UP0, 0x40, 0x0 ;  /* 0x000000000000781c */ /* 0x000fe20003f2e808 */
[----:B------:R-:W-:Y:S01]  /*1b7a0*/  IMAD R11, R2, UR8, R11 ;  /* 0x00000008020b7c24 */ /* 0x000fe2000f8e020b */
[----:B------:R-:W-:Y:S01]  /*1b7b0*/  ULDC UR8, c[0x0][0x610] ;  /* 0x0001840000087ab9 */ /* 0x000fe20000000800 */
[----:B------:R-:W-:Y:S01]  /*1b7c0*/  LOP3.LUT R2, R10, UR4, RZ, 0xc0, !PT ;  /* 0x000000040a027c12 */ /* 0x000fe2000f8ec0ff */
[----:B------:R-:W-:Y:S01]  /*1b7d0*/  IMAD R7, R12, UR8, R7 ;  /* 0x000000080c077c24 */ /* 0x000fe2000f8e0207 */
[----:B------:R-:W-:-:S03]  /*1b7e0*/  ULDC UR8, c[0x0][0x600] ;  /* 0x0001800000087ab9 */ /* 0x000fc60000000800 */
[----:B------:R-:W-:-:S05]  /*1b7f0*/  IMAD R2, R11, UR8, R2 ;  /* 0x000000080b027c24 */ /* 0x000fca000f8e0202 */
[----:B------:R-:W-:Y:S02]  /*1b800*/  SEL R3, R2, R7, P0 ;  /* 0x0000000702037207 */ /* 0x000fe40000000000 */
[----:B------:R-:W-:-:S07]  /*1b810*/  SEL R2, R7, R2, P1 ;  /* 0x0000000207027207 */ /* 0x000fce0000800000 */
.L_x_558:
[----:B------:R-:W-:Y:S05]  /*1b820*/  BSYNC B1 ;  /* 0x0000000000017941 */ /* 0x000fea0003800000 */
.L_x_557:
[----:B------:R-:W-:-:S13]  /*1b830*/  LOP3.LUT P0, RZ, R4, 0xff, RZ, 0xc0, !PT ;  /* 0x000000ff04ff7812 */ /* 0x000fda000780c0ff */
[----:B------:R-:W-:Y:S05]  /*1b840*/  @P0 BRA `(.L_x_561) ;  /* 0xfffffff000fc0947 */ /* 0x000fea000383ffff */
[----:B------:R-:W-:Y:S05]  /*1b850*/  BSYNC B0 ;  /* 0x0000000000007941 */ /* 0x000fea0003800000 */
.L_x_550:
[----:B------:R-:W-:-:S03]  /*1b860*/  UMOV UR8, 0xffffffff ;  /* 0xffffffff00087882 */ /* 0x000fc60000000000 */
[----:B------:R-:W-:Y:S05]  /*1b870*/  BRA.DIV UR8, `(.L_x_562) ;  /* 0x0000000208f47947 */ /* 0x000fea000b800000 */
[----:B------:R-:W-:-:S13]  /*1b880*/  ELECT P6, URZ, PT ;  /* 0x00000000003f782f */ /* 0x000fda00038c0000 */
.L_x_575:
[----:B------:R-:W-:Y:S04]  /*1b890*/  BSSY B0, `(.L_x_563) ;  /* 0x0000023000007945 */ /* 0x000fe80003800000 */
[----:B------:R-:W-:Y:S05]  /*1b8a0*/  @!P6 BRA `(.L_x_564) ;  /* 0x000000000084e947 */ /* 0x000fea0003800000 */
[----:B------:R-:W-:-:S04]  /*1b8b0*/  ULOP3.LUT UR8, UR40, 0x2, URZ, 0xfc, !UPT ;  /* 0x0000000228087892 */ /* 0x000fc8000f8efc3f */
[----:B------:R-:W-:-:S06]  /*1b8c0*/  UISETP.NE.AND UP0, UPT, UR8, 0x3, UPT ;  /* 0x000000030800788c */ /* 0x000fcc000bf05270 */
[----:B------:R-:W-:-:S13]  /*1b8d0*/  PLOP3.LUT P0, PT, PT, PT, UP0, 0x80, 0x0 ;  /* 0x000000000000781c */ /* 0x000fda0003f0f008 */
[----:B------:R-:W-:Y:S05]  /*1b8e0*/  @!P0 BRA `(.L_x_565) ;  /* 0x0000000000048947 */ /* 0x000fea0003800000 */
[----:B------:R-:W-:Y:S01]  /*1b8f0*/  BPT.TRAP 0x1 ;  /* 0x000000040000795c */ /* 0x000fe20000300000 */
.L_x_565:
[----:B------:R-:W0:Y:S01]  /*1b900*/  S2R R3, SR_CgaCtaId ;  /* 0x0000000000037919 */ /* 0x000e220000008800 */
[----:B------:R-:W-:-:S04]  /*1b910*/  MOV R2, 0x400 ;  /* 0x0000040000027802 */ /* 0x000fc80000000f00 */
[----:B0-----:R-:W-:Y:S02]  /*1b920*/  LEA R3, R3, R2, 0x18 ;  /* 0x0000000203037211 */ /* 0x001fe400078ec0ff */
[----:B------:R-:W-:-:S03]  /*1b930*/  SHF.L.U32 R2, R0, 0x1f, RZ ;  /* 0x0000001f00027819 */ /* 0x000fc600000006ff */
[----:B------:R-:W-:-:S05]  /*1b940*/  VIADD R3, R3, 0x18 ;  /* 0x0000001803037836 */ /* 0x000fca0000000000 */
[----:B------:R-:W-:-:S04]  /*1b950*/  LEA R5, R6, R3, 0x3 ;  /* 0x0000000306057211 */ /* 0x000fc800078e18ff */
[----:B------:R-:W0:Y:S02]  /*1b960*/  SYNCS.PHASECHK.TRANS64.TRYWAIT P0, [R5+URZ], R2 ;  /* 0x00000002050075a7 */ /* 0x000e24000800017f */
[----:B0-----:R-:W-:Y:S05]  /*1b970*/  @!P0 BRA `(.L_x_566) ;  /* 0x0000000000d48947 */ /* 0x001fea0003800000 */
.L_x_576:
[----:B------:R-:W-:-:S05]  /*1b980*/  VIADD R6, R6, 0x1 ;  /* 0x0000000106067836 */ /* 0x000fca0000000000 */
[----:B------:R-:W-:-:S04]  /*1b990*/  ISETP.NE.AND P0, PT, R6, 0x3, PT ;  /* 0x000000030600780c */ /* 0x000fc80003f05270 */
[----:B0-----:R-:W-:Y:S02]  /*1b9a0*/  SEL R5, RZ, 0x1, P0 ;  /* 0x00000001ff057807 */ /* 0x001fe40000000000 */
[----:B------:R-:W-:Y:S02]  /*1b9b0*/  SEL R6, R6, RZ, P0 ;  /* 0x000000ff06067207 */ /* 0x000fe40000000000 */
[----:B------:R-:W-:-:S03]  /*1b9c0*/  LOP3.LUT R5, R0, R5, RZ, 0x3c, !PT ;  /* 0x0000000500057212 */ /* 0x000fc600078e3cff */
[----:B------:R-:W-:Y:S01]  /*1b9d0*/  IMAD R7, R6, 0x8, R3 ;  /* 0x0000000806077824 */ /* 0x000fe200078e0203 */
[----:B------:R-:W-:-:S04]  /*1b9e0*/  SHF.L.U32 R0, R5, 0x1f, RZ ;  /* 0x0000001f05007819 */ /* 0x000fc800000006ff */
[----:B------:R-:W0:Y:S02]  /*1b9f0*/  SYNCS.PHASECHK.TRANS64.TRYWAIT P0, [R7+URZ], R0 ;  /* 0x00000000070075a7 */ /* 0x000e24000800017f */
[----:B0-----:R-:W-:Y:S05]  /*1ba00*/  @!P0 BRA `(.L_x_567) ;  /* 0x0000000000c48947 */ /* 0x001fea0003800000 */
.L_x_577:
[----:B0-----:R-:W-:-:S05]  /*1ba10*/  VIADD R0, R6, 0x1 ;  /* 0x0000000106007836 */ /* 0x001fca0000000000 */
[----:B------:R-:W-:-:S04]  /*1ba20*/  ISETP.NE.AND P0, PT, R0, 0x3, PT ;  /* 0x000000030000780c */ /* 0x000fc80003f05270 */
[----:B------:R-:W-:Y:S02]  /*1ba30*/  SEL R2, RZ, 0x1, P0 ;  /* 0x00000001ff027807 */ /* 0x000fe40000000000 */
[----:B------:R-:W-:Y:S02]  /*1ba40*/  SEL R0, R0, RZ, P0 ;  /* 0x000000ff00007207 */ /* 0x000fe40000000000 */
[----:B------:R-:W-:Y:S02]  /*1ba50*/  LOP3.LUT R2, R5, R2, RZ, 0x3c, !PT ;  /* 0x0000000205027212 */ /* 0x000fe400078e3cff */
[----:B------:R-:W-:Y:S02]  /*1ba60*/  LEA R3, R0, R3, 0x3 ;  /* 0x0000000300037211 */ /* 0x000fe400078e18ff */
[----:B------:R-:W-:-:S07]  /*1ba70*/  SHF.L.U32 R0, R2, 0x1f, RZ ;  /* 0x0000001f02007819 */ /* 0x000fce00000006ff */
.L_x_568:
[----:B0-----:R0:W1:Y:S02]  /*1ba80*/  SYNCS.PHASECHK.TRANS64.TRYWAIT P0, [R3+URZ], R0 ;  /* 0x00000000030075a7 */ /* 0x001064000800017f */
[----:B-1----:R-:W-:Y:S05]  /*1ba90*/  @!P0 NANOSLEEP.SYNCS 0x989680 ;  /* 0x009896800000895d */ /* 0x002fea0003900000 */
[----:B------:R-:W1:Y:S02]  /*1baa0*/  @!P0 SYNCS.PHASECHK.TRANS64 P0, [R3+URZ], R0 ;  /* 0x00000000030085a7 */ /* 0x000e64000800007f */
[----:B-1----:R-:W-:Y:S05]  /*1bab0*/  @!P0 BRA `(.L_x_568) ;  /* 0xfffffffc00f08947 */ /* 0x002fea000383ffff */
.L_x_564:
[----:B------:R-:W-:Y:S05]  /*1bac0*/  BSYNC B0 ;  /* 0x0000000000007941 */ /* 0x000fea0003800000 */
.L_x_563:
[----:B------:R-:W-:Y:S05]  /*1bad0*/  EXIT ;  /* 0x000000000000794d */ /* 0x000fea0003800000 */
.L_x_21:
[----:B-1----:R1:W2:Y:S02]  /*1bae0*/  SYNCS.PHASECHK.TRANS64.TRYWAIT P1, [R4+URZ], R3 ;  /* 0x00000003040075a7 */ /* 0x0022a4000802017f */
[----:B--2---:R-:W-:Y:S05]  /*1baf0*/  @!P1 NANOSLEEP.SYNCS 0x989680 ;  /* 0x009896800000995d */ /* 0x004fea0003900000 */
[----:B------:R-:W2:Y:S02]  /*1bb00*/  @!P1 SYNCS.PHASECHK.TRANS64 P1, [R4+URZ], R3 ;  /* 0x00000003040095a7 */ /* 0x000ea4000802007f */
[----:B--2---:R-:W-:Y:S05]  /*1bb10*/  @!P1 BRA `(.L_x_21) ;  /* 0xfffffffc00f09947 */ /* 0x004fea000383ffff */
[----:B------:R-:W-:Y:S05]  /*1bb20*/  BRA `(.L_x_20) ;  /* 0xfffffe5800f47947 */ /* 0x000fea000383ffff */
.L_x_26:
[----:B-1----:R1:W2:Y:S02]  /*1bb30*/  SYNCS.PHASECHK.TRANS64.TRYWAIT P1, [R4+URZ], R5 ;  /* 0x00000005040075a7 */ /* 0x0022a4000802017f */
[----:B--2---:R-:W-:Y:S05]  /*1bb40*/  @!P1 NANOSLEEP.SYNCS 0x989680 ;  /* 0x009896800000995d */ /* 0x004fea0003900000 */
[----:B------:R-:W2:Y:S02]  /*1bb50*/  @!P1 SYNCS.PHASECHK.TRANS64 P1, [R4+URZ], R5 ;  /* 0x00000005040095a7 */ /* 0x000ea4000802007f */
[----:B--2---:R-:W-:Y:S05]  /*1bb60*/  @!P1 BRA `(.L_x_26) ;  /* 0xfffffffc00f09947 */ /* 0x004fea000383ffff */
[----:B------:R-:W-:Y:S05]  /*1bb70*/  BRA `(.L_x_25) ;  /* 0xfffffe9000847947 */ /* 0x000fea000383ffff */
.L_x_551:
[----:B------:R-:W-:Y:S01]  /*1bb80*/  BSSY B1, `(.L_x_569) ;  /* 0x0000006000017945 */ /* 0x000fe20003800000 */
[----:B------:R-:W-:-:S07]  /*1bb90*/  IMAD.MOV.U32 R15, RZ, RZ, -0x1 ;  /* 0xffffffffff0f7424 */ /* 0x000fce00078e00ff */
[----:B------:R-:W-:Y:S05]  /*1bba0*/  WARPSYNC.COLLECTIVE R15, `(.L_x_570) ;  /* 0x000000000f0c7348 */ /* 0x000fea0003c00000 */
[----:B------:R-:W-:Y:S02]  /*1bbb0*/  ELECT P6, UR62, PT ;  /* 0x00000000003e782f */ /* 0x000fe400038c0000 */
[----:B------:R-:W-:Y:S01]  /*1bbc0*/  MOV R14, UR62 ;  /* 0x0000003e000e7c02 */ /* 0x000fe20008000f00 */
[----:B------:R-:W-:Y:S10]  /*1bbd0*/  ENDCOLLECTIVE ;  /* 0x000000000000791b */ /* 0x000ff40003800000 */
.L_x_570:
[----:B------:R-:W-:Y:S05]  /*1bbe0*/  BSYNC B1 ;  /* 0x0000000000017941 */ /* 0x000fea0003800000 */
.L_x_569:
[----:B------:R-:W-:Y:S05]  /*1bbf0*/  BRA `(.L_x_571) ;  /* 0xfffffff0001c7947 */ /* 0x000fea000383ffff */
.L_x_554:
[----:B0-----:R0:W2:Y:S02]  /*1bc00*/  SYNCS.PHASECHK.TRANS64.TRYWAIT P0, [R10+URZ+0x18], R5 ;  /* 0x000018050a0075a7 */ /* 0x0010a4000800017f */
[----:B--2---:R-:W-:Y:S05]  /*1bc10*/  @!P0 NANOSLEEP.SYNCS 0x989680 ;  /* 0x009896800000895d */ /* 0x004fea0003900000 */
[----:B------:R-:W2:Y:S02]  /*1bc20*/  @!P0 SYNCS.PHASECHK.TRANS64 P0, [R10+URZ+0x18], R5 ;  /* 0x000018050a0085a7 */ /* 0x000ea4000800007f */
[----:B--2---:R-:W-:Y:S05]  /*1bc30*/  @!P0 BRA `(.L_x_554) ;  /* 0xfffffffc00f08947 */ /* 0x004fea000383ffff */
[----:B------:R-:W-:Y:S05]  /*1bc40*/  BRA `(.L_x_572) ;  /* 0xfffffff0005c7947 */ /* 0x000fea000383ffff */
.L_x_562:
[----:B------:R-:W-:Y:S01]  /*1bc50*/  BSSY B0, `(.L_x_573) ;  /* 0x0000006000007945 */ /* 0x000fe20003800000 */
[----:B------:R-:W-:-:S07]  /*1bc60*/  IMAD.MOV.U32 R15, RZ, RZ, -0x1 ;  /* 0xffffffffff0f7424 */ /* 0x000fce00078e00ff */
[----:B------:R-:W-:Y:S05]  /*1bc70*/  WARPSYNC.COLLECTIVE R15, `(.L_x_574) ;  /* 0x000000000f0c7348 */ /* 0x000fea0003c00000 */
[----:B------:R-:W-:Y:S02]  /*1bc80*/  ELECT P6, UR62, PT ;  /* 0x00000000003e782f */ /* 0x000fe400038c0000 */
[----:B------:R-:W-:Y:S01]  /*1bc90*/  MOV R14, UR62 ;  /* 0x0000003e000e7c02 */ /* 0x000fe20008000f00 */
[----:B------:R-:W-:Y:S10]  /*1bca0*/  ENDCOLLECTIVE ;  /* 0x000000000000791b */ /* 0x000ff40003800000 */
.L_x_574:
[----:B------:R-:W-:Y:S05]  /*1bcb0*/  BSYNC B0 ;  /* 0x0000000000007941 */ /* 0x000fea0003800000 */
.L_x_573:
[----:B------:R-:W-:Y:S05]  /*1bcc0*/  BRA `(.L_x_575) ;  /* 0xfffffff800f07947 */ /* 0x000fea000383ffff */
.L_x_566:
[----:B0-----:R0:W1:Y:S02]  /*1bcd0*/  SYNCS.PHASECHK.TRANS64.TRYWAIT P0, [R5+URZ], R2 ;  /* 0x00000002050075a7 */ /* 0x001064000800017f */
[----:B-1----:R-:W-:Y:S05]  /*1bce0*/  @!P0 NANOSLEEP.SYNCS 0x989680 ;  /* 0x009896800000895d */ /* 0x002fea0003900000 */
[----:B------:R-:W1:Y:S02]  /*1bcf0*/  @!P0 SYNCS.PHASECHK.TRANS64 P0, [R5+URZ], R2 ;  /* 0x00000002050085a7 */ /* 0x000e64000800007f */
[----:B-1----:R-:W-:Y:S05]  /*1bd00*/  @!P0 BRA `(.L_x_566) ;  /* 0xfffffffc00f08947 */ /* 0x002fea000383ffff */
[----:B------:R-:W-:Y:S05]  /*1bd10*/  BRA `(.L_x_576) ;  /* 0xfffffffc00187947 */ /* 0x000fea000383ffff */
.L_x_567:
[----:B0-----:R0:W1:Y:S02]  /*1bd20*/  SYNCS.PHASECHK.TRANS64.TRYWAIT P0, [R7+URZ], R0 ;  /* 0x00000000070075a7 */ /* 0x001064000800017f */
[----:B-1----:R-:W-:Y:S05]  /*1bd30*/  @!P0 NANOSLEEP.SYNCS 0x989680 ;  /* 0x009896800000895d */ /* 0x002fea0003900000 */
[----:B------:R-:W1:Y:S02]  /*1bd40*/  @!P0 SYNCS.PHASECHK.TRANS64 P0, [R7+URZ], R0 ;  /* 0x00000000070085a7 */ /* 0x000e64000800007f */
[----:B-1----:R-:W-:Y:S05]  /*1bd50*/  @!P0 BRA `(.L_x_567) ;  /* 0xfffffffc00f08947 */ /* 0x002fea000383ffff */
[----:B------:R-:W-:Y:S05]  /*1bd60*/  BRA `(.L_x_577) ;  /* 0xfffffffc00287947 */ /* 0x000fea000383ffff */
.L_x_578:
[----:B------:R-:W-:-:S00]  /*1bd70*/  BRA `(.L_x_578) ;  /* 0xfffffffc00fc7947 */ /* 0x000fc0000383ffff */
[----:B------:R-:W-:-:S00]  /*1bd80*/  NOP ;  /* 0x0000000000007918 */ /* 0x000fc00000000000 */
[----:B------:R-:W-:-:S00]  /*1bd90*/  NOP ;  /* 0x0000000000007918 */ /* 0x000fc00000000000 */
[----:B------:R-:W-:-:S00]  /*1bda0*/  NOP ;  /* 0x0000000000007918 */ /* 0x000fc00000000000 */
[----:B------:R-:W-:-:S00]  /*1bdb0*/  NOP ;  /* 0x0000000000007918 */ /* 0x000fc00000000000 */
[----:B------:R-:W-:-:S00]  /*1bdc0*/  NOP ;  /* 0x0000000000007918 */ /* 0x000fc00000000000 */
[----:B------:R-:W-:-:S00]  /*1bdd0*/  NOP ;  /* 0x0000000000007918 */ /* 0x000fc00000000000 */
[----:B------:R-:W-:-:S00]  /*1bde0*/  NOP ;  /* 0x0000000000007918 */ /* 0x000fc00000000000 */
[----:B------:R-:W-:-:S00]  /*1bdf0*/  NOP ;  /* 0x0000000000007918 */ /* 0x000fc00000000000 */
.L_x_579:


//--------------------- .nv.global.init           --------------------------
	.section	.nv.global.init,"aw",@progbits
.nv.global.init:
	.type		$str$22,@object
	.size		$str$22,($str$23 - $str$22)
$str$22:
        /*0000*/ 	.byte	0x6b, 0x5f, 0x74, 0x69, 0x6c, 0x65, 0x5f, 0x63, 0x6f, 0x75, 0x6e, 0x74, 0x20, 0x3e, 0x3d, 0x20
        /*0010*/ 	.byte	0x31, 0x00
	.type		$str$23,@object
	.size		$str$23,(__unnamed_1 - $str$23)
$str$23:
        /*0012*/ 	.byte	0x2f, 0x74, 0x6d, 0x70, 0x2f, 0x63, 0x75, 0x74, 0x6c, 0x61, 0x73, 0x73, 0x5f, 0x73, 0x77, 0x65
        /*0022*/ 	.byte	0x65, 0x70, 0x5f, 0x73, 0x72, 0x63, 0x2f, 0x69, 0x6e, 0x63, 0x6c, 0x75, 0x64, 0x65, 0x2f, 0x63
        /*0032*/ 	.byte	0x75, 0x74, 0x6c, 0x61, 0x73, 0x73, 0x2f, 0x67, 0x65, 0x6d, 0x6d, 0x2f, 0x63, 0x6f, 0x6c, 0x6c
        /*0042*/ 	.byte	0x65, 0x63, 0x74, 0x69, 0x76, 0x65, 0x2f, 0x73, 0x6d, 0x39, 0x30, 0x5f, 0x6d, 0x6d, 0x61, 0x5f
        /*0052*/ 	.byte	0x74, 0x6d, 0x61, 0x5f, 0x67, 0x6d, 0x6d, 0x61, 0x5f, 0x73, 0x73, 0x5f, 0x77, 0x61, 0x72, 0x70
        /*0062*/ 	.byte	0x73, 0x70, 0x65, 0x63, 0x69, 0x61, 0x6c, 0x69, 0x7a, 0x65, 0x64, 0x2e, 0x68, 0x70, 0x70, 0x00
	.type		__unnamed_1,@object
	.size		__unnamed_1,(.L_0 - __unnamed_1)
__unnamed_1:
        /* <DEDUP_REMOVED lines=183> */
.L_0:


//--------------------- .nv.shared._ZN7cutlass13device_kernelINS_4gemm6kernel13GemmUniversalIN4cute5tupleIJiiiiEEENS1_10collective13CollectiveMmaINS1_34MainloopSm90TmaGmmaWarpSpecializedILi3ENS5_IJNS4_1CILi4EEESB_NSA_ILi1EEEEEENS1_35KernelTmaWarpSpecializedCooperativeEEENS5_IJNSA_ILi256EEESG_NSA_ILi64EEEEEENS_10bfloat16_tENS5_IJlSC_lEEESJ_SK_NS4_8TiledMMAINS4_8MMA_AtomIJNS4_4SM904GMMA28MMA_64x256x16_F32BF16BF16_SSILNSO_5MajorE0ELSQ_0ELNSO_7ScaleInE1ELSR_1EEEEEENS4_6LayoutINS5_IJNSA_ILi2EEESC_SC_EEENS5_IJSC_NSA_ILi0EEESX_EEEEENS5_IJNS4_10UnderscoreES10_S10_EEEEENS4_23SM90_TMA_LOAD_MULTICASTENS4_14ComposedLayoutINS4_7SwizzleILi3ELi4ELi3EEENS4_18smem_ptr_flag_bitsILi16EEENSU_INS5_IJNSA_ILi8EEESH_EEENS5_IJSH_SC_EEEEEEEvNS4_8identityES13_S1D_vS1E_EENS_8epilogue10collective6detail29Sm90TmaWarpSpecializedAdapterINS1H_15DefaultEpilogueISJ_SK_SK_NS1G_6thread17LinearCombinationISJ_Li1EffLNS1L_9ScaleType4KindE0ELNS_15FloatRoundStyleE2ESJ_EENS1_15EpilogueDefaultEEEEEvvEEEEvNT_6ParamsE --------------------------
	.section	.nv.shared._ZN7cutlass13device_kernelINS_4gemm6kernel13GemmUniversalIN4cute5tupleIJiiiiEEENS1_10collective13CollectiveMmaINS1_34MainloopSm90TmaGmmaWarpSpecializedILi3ENS5_IJNS4_1CILi4EEESB_NSA_ILi1EEEEEENS1_35KernelTmaWarpSpecializedCooperativeEEENS5_IJNSA_ILi256EEESG_NSA_ILi64EEEEEENS_10bfloat16_tENS5_IJlSC_lEEESJ_SK_NS4_8TiledMMAINS4_8MMA_AtomIJNS4_4SM904GMMA28MMA_64x256x16_F32BF16BF16_SSILNSO_5MajorE0ELSQ_0ELNSO_7ScaleInE1ELSR_1EEEEEENS4_6LayoutINS5_IJNSA_ILi2EEESC_SC_EEENS5_IJSC_NSA_ILi0EEESX_EEEEENS5_IJNS4_10UnderscoreES10_S10_EEEEENS4_23SM90_TMA_LOAD_MULTICASTENS4_14ComposedLayoutINS4_7SwizzleILi3ELi4ELi3EEENS4_18smem_ptr_flag_bitsILi16EEENSU_INS5_IJNSA_ILi8EEESH_EEENS5_IJSH_SC_EEEEEEEvNS4_8identityES13_S1D_vS1E_EENS_8epilogue10collective6detail29Sm90TmaWarpSpecializedAdapterINS1H_15DefaultEpilogueISJ_SK_SK_NS1G_6thread17LinearCombinationISJ_Li1EffLNS1L_9ScaleType4KindE0ELNS_15FloatRoundStyleE2ESJ_EENS1_15EpilogueDefaultEEEEEvvEEEEvNT_6ParamsE,"aw",@nobits
	.sectionflags	@""
	.align	16
	.zero		1024


//--------------------- .nv.shared.reserved.0     --------------------------
	.section	.nv.shared.reserved.0,"aw",@nobits
	.weak		__nv_reservedSMEM_offset_0_alias
	.size		__nv_reservedSMEM_offset_0_alias, 0, 0
	.other		__nv_reservedSMEM_offset_0_alias,@"STO_CUDA_RESERVED_SHARED STV_DEFAULT"
__nv_reservedSMEM_offset_0_alias:
	.zero		0


//--------------------- .nv.global                --------------------------
	.section	.nv.global,"aw",@nobits
.nv.global:
	.type		_ZN40_INTERNAL_80ca8d76_4_k_cu_7ad9a146_167164cute1_E,@object
	.size		_ZN40_INTERNAL_80ca8d76_4_k_cu_7ad9a146_167164cute1_E,(_ZN40_INTERNAL_80ca8d76_4_k_cu_7ad9a146_167164cuda3std3__45__cpo6cbeginE - _ZN40_INTERNAL_80ca8d76_4_k_cu_7ad9a146_167164cute1_E)
_ZN40_INTERNAL_80ca8d76_4_k_cu_7ad9a146_167164cute1_E:
	.zero		1
	.type		_ZN40_INTERNAL_80ca8d76_4_k_cu_7ad9a146_167164cuda3std3__45__cpo6cbeginE,@object
	.size		_ZN40_INTERNAL_80ca8d76_4_k_cu_7ad9a146_167164cuda3std3__45__cpo6cbeginE,(_ZN40_INTERNAL_80ca8d76_4_k_cu_7ad9a146_167164cuda3std3__48in_placeE - _ZN40_INTERNAL_80ca8d76_4_k_cu_7ad9a146_167164cuda3std3__45__cpo6cbeginE)
_ZN40_INTERNAL_80ca8d76_4_k_cu_7ad9a146_167164cuda3std3__45__cpo6cbeginE:
	.zero		1
	.type		_ZN40_INTERNAL_80ca8d76_4_k_cu_7ad9a146_167164cuda3std3__48in_placeE,@object
	.size		_ZN40_INTERNAL_80ca8d76_4_k_cu_7ad9a146_167164cuda3std3__48in_placeE,(_ZN40_INTERNAL_80ca8d76_4_k_cu_7ad9a146_167164cuda3std6ranges3__45__cpo9iter_moveE - _ZN40_INTERNAL_80ca8d76_4_k_cu_7ad9a146_167164cuda3std3__48in_placeE)
_ZN40_INTERNAL_80ca8d76_4_k_cu_7ad9a146_167164cuda3std3__48in_placeE:
	.zero		1
	.type		_ZN40_INTERNAL_80ca8d76_4_k_cu_7ad9a146_167164cuda3std6ranges3__45__cpo9iter_moveE,@object
	.size		_ZN40_INTERNAL_80ca8d76_4_k_cu_7ad9a146_167164cuda3std6ranges3__45__cpo9iter_moveE,(_ZN40_INTERNAL_80ca8d76_4_k_cu_7ad9a146_167164cuda3std3__45__cpo5beginE - _ZN40_INTERNAL_80ca8d76_4_k_cu_7ad9a146_167164cuda3std6ranges3__45__cpo9iter_moveE)
_ZN40_INTERNAL_80ca8d76_4_k_cu_7ad9a146_167164cuda3std6ranges3__45__cpo9iter_moveE:
	.zero		1
	.type		_ZN40_INTERNAL_80ca8d76_4_k_cu_7ad9a146_167164cuda3std3__45__cpo5beginE,@object
	.size		_ZN40_INTERNAL_80ca8d76_4_k_cu_7ad9a146_167164cuda3std3__45__cpo5beginE,(_ZN40_INTERNAL_80ca8d76_4_k_cu_7ad9a146_167164cuda3std3__442_GLOBAL__N__80ca8d76_4_k_cu_7ad9a146_167166ignoreE - _ZN40_INTERNAL_80ca8d76_4_k_cu_7ad9a146_167164cuda3std3__45__cpo5beginE)
_ZN40_INTERNAL_80ca8d76_4_k_cu_7ad9a146_167164cuda3std3__45__cpo5beginE:
	.zero		1
	.type		_ZN40_INTERNAL_80ca8d76_4_k_cu_7ad9a146_167164cuda3std3__442_GLOBAL__N__80ca8d76_4_k_cu_7ad9a146_167166ignoreE,@object
	.size		_ZN40_INTERNAL_80ca8d76_4_k_cu_7ad9a146_167164cuda3std3__442_GLOBAL__N__80ca8d76_4_k_cu_7ad9a146_167166ignoreE,(_ZN40_INTERNAL_80ca8d76_4_k_cu_7ad9a146_167164cute7productE - _ZN40_INTERNAL_80ca8d76_4_k_cu_7ad9a146_167164cuda3std3__442_GLOBAL__N__80ca8d76_4_k_cu_7ad9a146_167166ignoreE)
_ZN40_INTERNAL_80ca8d76_4_k_cu_7ad9a146_167164cuda3std3__442_GLOBAL__N__80ca8d76_4_k_cu_7ad9a146_167166ignoreE:
	.zero		1
	.type		_ZN40_INTERNAL_80ca8d76_4_k_cu_7ad9a146_167164cute7productE,@object
	.size		_ZN40_INTERNAL_80ca8d76_4_k_cu_7ad9a146_167164cute7productE,(_ZN40_INTERNAL_80ca8d76_4_k_cu_7ad9a146_167164cuda3std3__45__cpo3endE - _ZN40_INTERNAL_80ca8d76_4_k_cu_7ad9a146_167164cute7productE)
_ZN40_INTERNAL_80ca8d76_4_k_cu_7ad9a146_167164cute7productE:
	.zero		1
	.type		_ZN40_INTERNAL_80ca8d76_4_k_cu_7ad9a146_167164cuda3std3__45__cpo3endE,@object
	.size		_ZN40_INTERNAL_80ca8d76_4_k_cu_7ad9a146_167164cuda3std3__45__cpo3endE,(_ZN40_INTERNAL_80ca8d76_4_k_cu_7ad9a146_167164cuda3std3__419piecewise_constructE - _ZN40_INTERNAL_80ca8d76_4_k_cu_7ad9a146_167164cuda3std3__45__cpo3endE)
_ZN40_INTERNAL_80ca8d76_4_k_cu_7ad9a146_167164cuda3std3__45__cpo3endE:
	.zero		1
	.type		_ZN40_INTERNAL_80ca8d76_4_k_cu_7ad9a146_167164cuda3std3__419piecewise_constructE,@object
	.size		_ZN40_INTERNAL_80ca8d76_4_k_cu_7ad9a146_167164cuda3std3__419piecewise_constructE,(_ZN40_INTERNAL_80ca8d76_4_k_cu_7ad9a146_167164cuda3std3__45__cpo4cendE - _ZN40_INTERNAL_80ca8d76_4_k_cu_7ad9a146_167164cuda3std3__419piecewise_constructE)
_ZN40_INTERNAL_80ca8d76_4_k_cu_7ad9a146_167164cuda3std3__419piecewise_constructE:
	.zero		1
	.type		_ZN40_INTERNAL_80ca8d76_4_k_cu_7ad9a146_167164cuda3std3__45__cpo4cendE,@object
	.size		_ZN40_INTERNAL_80ca8d76_4_k_cu_7ad9a146_167164cuda3std3__45__cpo4cendE,(_ZN40_INTERNAL_80ca8d76_4_k_cu_7ad9a146_167164cuda3std6ranges3__45__cpo4swapE - _ZN40_INTERNAL_80ca8d76_4_k_cu_7ad9a146_167164cuda3std3__45__cpo4cendE)
_ZN40_INTERNAL_80ca8d76_4_k_cu_7ad9a146_167164cuda3std3__45__cpo4cendE:
	.zero		1
	.type		_ZN40_INTERNAL_80ca8d76_4_k_cu_7ad9a146_167164cuda3std6ranges3__45__cpo4swapE,@object
	.size		_ZN40_INTERNAL_80ca8d76_4_k_cu_7ad9a146_167164cuda3std6ranges3__45__cpo4swapE,(.L_8 - _ZN40_INTERNAL_80ca8d76_4_k_cu_7ad9a146_167164cuda3std6ranges3__45__cpo4swapE)
_ZN40_INTERNAL_80ca8d76_4_k_cu_7ad9a146_167164cuda3std6ranges3__45__cpo4swapE:
	.zero		1
.L_8:


//--------------------- .nv.constant0._ZN7cutlass13device_kernelINS_4gemm6kernel13GemmUniversalIN4cute5tupleIJiiiiEEENS1_10collective13CollectiveMmaINS1_34MainloopSm90TmaGmmaWarpSpecializedILi3ENS5_IJNS4_1CILi4EEESB_NSA_ILi1EEEEEENS1_35KernelTmaWarpSpecializedCooperativeEEENS5_IJNSA_ILi256EEESG_NSA_ILi64EEEEEENS_10bfloat16_tENS5_IJlSC_lEEESJ_SK_NS4_8TiledMMAINS4_8MMA_AtomIJNS4_4SM904GMMA28MMA_64x256x16_F32BF16BF16_SSILNSO_5MajorE0ELSQ_0ELNSO_7ScaleInE1ELSR_1EEEEEENS4_6LayoutINS5_IJNSA_ILi2EEESC_SC_EEENS5_IJSC_NSA_ILi0EEESX_EEEEENS5_IJNS4_10UnderscoreES10_S10_EEEEENS4_23SM90_TMA_LOAD_MULTICASTENS4_14ComposedLayoutINS4_7SwizzleILi3ELi4ELi3EEENS4_18smem_ptr_flag_bitsILi16EEENSU_INS5_IJNSA_ILi8EEESH_EEENS5_IJSH_SC_EEEEEEEvNS4_8identityES13_S1D_vS1E_EENS_8epilogue10collective6detail29Sm90TmaWarpSpecializedAdapterINS1H_15DefaultEpilogueISJ_SK_SK_NS1G_6thread17LinearCombinationISJ_Li1EffLNS1L_9ScaleType4KindE0ELNS_15FloatRoundStyleE2ESJ_EENS1_15EpilogueDefaultEEEEEvvEEEEvNT_6ParamsE --------------------------
	.section	.nv.constant0._ZN7cutlass13device_kernelINS_4gemm6kernel13GemmUniversalIN4cute5tupleIJiiiiEEENS1_10collective13CollectiveMmaINS1_34MainloopSm90TmaGmmaWarpSpecializedILi3ENS5_IJNS4_1CILi4EEESB_NSA_ILi1EEEEEENS1_35KernelTmaWarpSpecializedCooperativeEEENS5_IJNSA_ILi256EEESG_NSA_ILi64EEEEEENS_10bfloat16_tENS5_IJlSC_lEEESJ_SK_NS4_8TiledMMAINS4_8MMA_AtomIJNS4_4SM904GMMA28MMA_64x256x16_F32BF16BF16_SSILNSO_5MajorE0ELSQ_0ELNSO_7ScaleInE1ELSR_1EEEEEENS4_6LayoutINS5_IJNSA_ILi2EEESC_SC_EEENS5_IJSC_NSA_ILi0EEESX_EEEEENS5_IJNS4_10UnderscoreES10_S10_EEEEENS4_23SM90_TMA_LOAD_MULTICASTENS4_14ComposedLayoutINS4_7SwizzleILi3ELi4ELi3EEENS4_18smem_ptr_flag_bitsILi16EEENSU_INS5_IJNSA_ILi8EEESH_EEENS5_IJSH_SC_EEEEEEEvNS4_8identityES13_S1D_vS1E_EENS_8epilogue10collective6detail29Sm90TmaWarpSpecializedAdapterINS1H_15DefaultEpilogueISJ_SK_SK_NS1G_6thread17LinearCombinationISJ_Li1EffLNS1L_9ScaleType4KindE0ELNS_15FloatRoundStyleE2ESJ_EENS1_15EpilogueDefaultEEEEEvvEEEEvNT_6ParamsE,"a",@progbits
	.sectionflags	@""
	.align	4
.nv.constant0._ZN7cutlass13device_kernelINS_4gemm6kernel13GemmUniversalIN4cute5tupleIJiiiiEEENS1_10collective13CollectiveMmaINS1_34MainloopSm90TmaGmmaWarpSpecializedILi3ENS5_IJNS4_1CILi4EEESB_NSA_ILi1EEEEEENS1_35KernelTmaWarpSpecializedCooperativeEEENS5_IJNSA_ILi256EEESG_NSA_ILi64EEEEEENS_10bfloat16_tENS5_IJlSC_lEEESJ_SK_NS4_8TiledMMAINS4_8MMA_AtomIJNS4_4SM904GMMA28MMA_64x256x16_F32BF16BF16_SSILNSO_5MajorE0ELSQ_0ELNSO_7ScaleInE1ELSR_1EEEEEENS4_6LayoutINS5_IJNSA_ILi2EEESC_SC_EEENS5_IJSC_NSA_ILi0EEESX_EEEEENS5_IJNS4_10UnderscoreES10_S10_EEEEENS4_23SM90_TMA_LOAD_MULTICASTENS4_14ComposedLayoutINS4_7SwizzleILi3ELi4ELi3EEENS4_18smem_ptr_flag_bitsILi16EEENSU_INS5_IJNSA_ILi8EEESH_EEENS5_IJSH_SC_EEEEEEEvNS4_8identityES13_S1D_vS1E_EENS_8epilogue10collective6detail29Sm90TmaWarpSpecializedAdapterINS1H_15DefaultEpilogueISJ_SK_SK_NS1G_6thread17LinearCombinationISJ_Li1EffLNS1L_9ScaleType4KindE0ELNS_15FloatRoundStyleE2ESJ_EENS1_15EpilogueDefaultEEEEEvvEEEEvNT_6ParamsE:
	.zero		1664


//--------------------- SYMBOLS --------------------------

	.type		.nv.reservedSmem.offset0,@object
	.size		.nv.reservedSmem.offset0,0x4
	.type		__assertfail,@function
